	.target	sm_90a

	.elftype	@"ET_EXEC"


//--------------------- .note.nv.tkinfo           --------------------------
	.section	.note.nv.tkinfo,"",@"SHT_NOTE"
	.sectionflags	@"SHF_NOTE_NV_TKINFO"
	.tkinfo
        /*0018*/ 	.word	0x00000002
        /*0030*/ 	.string	""
        /*0030*/ 	.string	"ptxas"
        /*0030*/ 	.string	"Cuda compilation tools, release 13.0, V13.0.88"
        /*0030*/ 	.string	"Build cuda_13.0.r13.0/compiler.36424714_0"
        /*0030*/ 	.string	"-arch sm_90a -m 64 "



//--------------------- .note.nv.cuinfo           --------------------------
	.section	.note.nv.cuinfo,"",@"SHT_NOTE"
	.sectionflags	@"SHF_NOTE_NV_CUINFO"
        /*0018*/ 	.short	0x0002
        /*001a*/ 	.short	0x005a
        /*001c*/ 	.short	0x0082
	.zero		2


//--------------------- .nv.info                  --------------------------
	.section	.nv.info,"",@"SHT_CUDA_INFO"
	.align	4


	//----- nvinfo : EIATTR_REGCOUNT
	.align		4
        /*0000*/ 	.byte	0x04, 0x2f
        /*0002*/ 	.short	(.L_12 - .L_11)
	.align		4
.L_11:
        /*0004*/ 	.word	index@(_ZN7cutlass13device_kernelINS_4gemm6kernel13GemmUniversalIN4cute5tupleIJiiiiEEENS1_10collective13CollectiveMmaINS1_37MainloopSm90TmaGmmaWarpSpecializedFP8ILi4ENS5_IJNS4_1CILi2EEENSA_ILi1EEESC_EEENS1_35KernelTmaWarpSpecializedCooperativeEEENS5_IJNSA_ILi256EEESG_NSA_ILi32EEEEEENS_12float_e5m2_tENS5_IJlSC_lEEESJ_SK_NS4_8TiledMMAINS4_8MMA_AtomIJNS4_4SM904GMMA31MMA_64x256x32_F32E5M2E5M2_SS_TNILNSO_7ScaleInE1ELSQ_1EEEEEENS4_6LayoutISD_NS5_IJSC_NSA_ILi0EEESU_EEEEENS5_IJNS4_10UnderscoreESX_SX_EEEEENS4_13SM90_TMA_LOADENS4_14ComposedLayoutINS4_7SwizzleILi1ELi4ELi3EEENS4_18smem_ptr_flag_bitsILi8EEENST_INS5_IJNSA_ILi8EEESH_EEENS5_IJSH_SC_EEEEEEEvNS4_8identityENS4_23SM90_TMA_LOAD_MULTICASTES1A_vS1B_EENS_8epilogue10collective6detail29Sm90TmaWarpSpecializedAdapterINS1F_15DefaultEpilogueISJ_SK_SK_NS1E_6thread17LinearCombinationISJ_Li1EffLNS1J_9ScaleType4KindE0ELNS_15FloatRoundStyleE2ESJ_EENS1_15EpilogueDefaultEEEEEvvEEEEvNT_6ParamsE)
        /*0008*/ 	.word	0x000000a8


	//----- nvinfo : EIATTR_FRAME_SIZE
	.align		4
.L_12:
        /*000c*/ 	.byte	0x04, 0x11
        /*000e*/ 	.short	(.L_14 - .L_13)
	.align		4
.L_13:
        /*0010*/ 	.word	index@(_ZN7cutlass13device_kernelINS_4gemm6kernel13GemmUniversalIN4cute5tupleIJiiiiEEENS1_10collective13CollectiveMmaINS1_37MainloopSm90TmaGmmaWarpSpecializedFP8ILi4ENS5_IJNS4_1CILi2EEENSA_ILi1EEESC_EEENS1_35KernelTmaWarpSpecializedCooperativeEEENS5_IJNSA_ILi256EEESG_NSA_ILi32EEEEEENS_12float_e5m2_tENS5_IJlSC_lEEESJ_SK_NS4_8TiledMMAINS4_8MMA_AtomIJNS4_4SM904GMMA31MMA_64x256x32_F32E5M2E5M2_SS_TNILNSO_7ScaleInE1ELSQ_1EEEEEENS4_6LayoutISD_NS5_IJSC_NSA_ILi0EEESU_EEEEENS5_IJNS4_10UnderscoreESX_SX_EEEEENS4_13SM90_TMA_LOADENS4_14ComposedLayoutINS4_7SwizzleILi1ELi4ELi3EEENS4_18smem_ptr_flag_bitsILi8EEENST_INS5_IJNSA_ILi8EEESH_EEENS5_IJSH_SC_EEEEEEEvNS4_8identityENS4_23SM90_TMA_LOAD_MULTICASTES1A_vS1B_EENS_8epilogue10collective6detail29Sm90TmaWarpSpecializedAdapterINS1F_15DefaultEpilogueISJ_SK_SK_NS1E_6thread17LinearCombinationISJ_Li1EffLNS1J_9ScaleType4KindE0ELNS_15FloatRoundStyleE2ESJ_EENS1_15EpilogueDefaultEEEEEvvEEEEvNT_6ParamsE)
        /*0014*/ 	.word	0x00000678


	//----- nvinfo : EIATTR_MIN_STACK_SIZE
	.align		4
.L_14:
        /*0018*/ 	.byte	0x04, 0x12
        /*001a*/ 	.short	(.L_16 - .L_15)
	.align		4
.L_15:
        /*001c*/ 	.word	index@(_ZN7cutlass13device_kernelINS_4gemm6kernel13GemmUniversalIN4cute5tupleIJiiiiEEENS1_10collective13CollectiveMmaINS1_37MainloopSm90TmaGmmaWarpSpecializedFP8ILi4ENS5_IJNS4_1CILi2EEENSA_ILi1EEESC_EEENS1_35KernelTmaWarpSpecializedCooperativeEEENS5_IJNSA_ILi256EEESG_NSA_ILi32EEEEEENS_12float_e5m2_tENS5_IJlSC_lEEESJ_SK_NS4_8TiledMMAINS4_8MMA_AtomIJNS4_4SM904GMMA31MMA_64x256x32_F32E5M2E5M2_SS_TNILNSO_7ScaleInE1ELSQ_1EEEEEENS4_6LayoutISD_NS5_IJSC_NSA_ILi0EEESU_EEEEENS5_IJNS4_10UnderscoreESX_SX_EEEEENS4_13SM90_TMA_LOADENS4_14ComposedLayoutINS4_7SwizzleILi1ELi4ELi3EEENS4_18smem_ptr_flag_bitsILi8EEENST_INS5_IJNSA_ILi8EEESH_EEENS5_IJSH_SC_EEEEEEEvNS4_8identityENS4_23SM90_TMA_LOAD_MULTICASTES1A_vS1B_EENS_8epilogue10collective6detail29Sm90TmaWarpSpecializedAdapterINS1F_15DefaultEpilogueISJ_SK_SK_NS1E_6thread17LinearCombinationISJ_Li1EffLNS1J_9ScaleType4KindE0ELNS_15FloatRoundStyleE2ESJ_EENS1_15EpilogueDefaultEEEEEvvEEEEvNT_6ParamsE)
        /*0020*/ 	.word	0x00000678
.L_16:


//--------------------- .nv.compat                --------------------------
	.section	.nv.compat,"",@"SHT_CUDA_COMPAT_INFO"
	.align	4
        /*0000*/ 	.byte	0x02, 0x09, 0x01, 0x00, 0x02, 0x02, 0x04, 0x00, 0x02, 0x05, 0x05, 0x00, 0x03, 0x07, 0x01, 0x01
        /*0010*/ 	.byte	0x02, 0x03, 0x01, 0x00, 0x02, 0x06, 0x01, 0x00, 0x04, 0x0b, 0x08, 0x00, 0x00, 0x00, 0x00, 0x00
        /*0020*/ 	.byte	0x00, 0x00, 0x00, 0x00


//--------------------- .nv.info._ZN7cutlass13device_kernelINS_4gemm6kernel13GemmUniversalIN4cute5tupleIJiiiiEEENS1_10collective13CollectiveMmaINS1_37MainloopSm90TmaGmmaWarpSpecializedFP8ILi4ENS5_IJNS4_1CILi2EEENSA_ILi1EEESC_EEENS1_35KernelTmaWarpSpecializedCooperativeEEENS5_IJNSA_ILi256EEESG_NSA_ILi32EEEEEENS_12float_e5m2_tENS5_IJlSC_lEEESJ_SK_NS4_8TiledMMAINS4_8MMA_AtomIJNS4_4SM904GMMA31MMA_64x256x32_F32E5M2E5M2_SS_TNILNSO_7ScaleInE1ELSQ_1EEEEEENS4_6LayoutISD_NS5_IJSC_NSA_ILi0EEESU_EEEEENS5_IJNS4_10UnderscoreESX_SX_EEEEENS4_13SM90_TMA_LOADENS4_14ComposedLayoutINS4_7SwizzleILi1ELi4ELi3EEENS4_18smem_ptr_flag_bitsILi8EEENST_INS5_IJNSA_ILi8EEESH_EEENS5_IJSH_SC_EEEEEEEvNS4_8identityENS4_23SM90_TMA_LOAD_MULTICASTES1A_vS1B_EENS_8epilogue10collective6detail29Sm90TmaWarpSpecializedAdapterINS1F_15DefaultEpilogueISJ_SK_SK_NS1E_6thread17LinearCombinationISJ_Li1EffLNS1J_9ScaleType4KindE0ELNS_15FloatRoundStyleE2ESJ_EENS1_15EpilogueDefaultEEEEEvvEEEEvNT_6ParamsE --------------------------
	.section	.nv.info._ZN7cutlass13device_kernelINS_4gemm6kernel13GemmUniversalIN4cute5tupleIJiiiiEEENS1_10collective13CollectiveMmaINS1_37MainloopSm90TmaGmmaWarpSpecializedFP8ILi4ENS5_IJNS4_1CILi2EEENSA_ILi1EEESC_EEENS1_35KernelTmaWarpSpecializedCooperativeEEENS5_IJNSA_ILi256EEESG_NSA_ILi32EEEEEENS_12float_e5m2_tENS5_IJlSC_lEEESJ_SK_NS4_8TiledMMAINS4_8MMA_AtomIJNS4_4SM904GMMA31MMA_64x256x32_F32E5M2E5M2_SS_TNILNSO_7ScaleInE1ELSQ_1EEEEEENS4_6LayoutISD_NS5_IJSC_NSA_ILi0EEESU_EEEEENS5_IJNS4_10UnderscoreESX_SX_EEEEENS4_13SM90_TMA_LOADENS4_14ComposedLayoutINS4_7SwizzleILi1ELi4ELi3EEENS4_18smem_ptr_flag_bitsILi8EEENST_INS5_IJNSA_ILi8EEESH_EEENS5_IJSH_SC_EEEEEEEvNS4_8identityENS4_23SM90_TMA_LOAD_MULTICASTES1A_vS1B_EENS_8epilogue10collective6detail29Sm90TmaWarpSpecializedAdapterINS1F_15DefaultEpilogueISJ_SK_SK_NS1E_6thread17LinearCombinationISJ_Li1EffLNS1J_9ScaleType4KindE0ELNS_15FloatRoundStyleE2ESJ_EENS1_15EpilogueDefaultEEEEEvvEEEEvNT_6ParamsE,"",@"SHT_CUDA_INFO"
	.sectionflags	@""
	.align	4


	//----- nvinfo : EIATTR_CUDA_API_VERSION
	.align		4
        /*0000*/ 	.byte	0x04, 0x37
        /*0002*/ 	.short	(.L_18 - .L_17)
.L_17:
        /*0004*/ 	.word	0x00000082


	//----- nvinfo : EIATTR_KPARAM_INFO
	.align		4
.L_18:
        /*0008*/ 	.byte	0x04, 0x17
        /*000a*/ 	.short	(.L_20 - .L_19)
.L_19:
        /*000c*/ 	.word	0x00000000
        /*0010*/ 	.short	0x0000
        /*0012*/ 	.short	0x0070
        /*0014*/ 	.byte	0x00, 0xf0, 0x01, 0x10


	//----- nvinfo : EIATTR_SPARSE_MMA_MASK
	.align		4
.L_20:
        /*0018*/ 	.byte	0x03, 0x50
        /*001a*/ 	.short	0x0000


	//----- nvinfo : EIATTR_MAXREG_COUNT
	.align		4
        /*001c*/ 	.byte	0x03, 0x1b
        /*001e*/ 	.short	0x00a8


	//----- nvinfo : EIATTR_NUM_BARRIERS
	.align		4
        /*0020*/ 	.byte	0x02, 0x4c
        /*0022*/ 	.byte	0x01
	.zero		1


	//----- nvinfo : EIATTR_ANNOTATIONS
	.align		4
        /*0024*/ 	.byte	0x04, 0x55
        /*0026*/ 	.short	(.L_22 - .L_21)


	//   ....[0]....
.L_21:
        /*0028*/ 	.word	0x00000001
        /*002c*/ 	.byte	0x30, 0x07, 0x00, 0x00, 0x01, 0x00, 0x00, 0x00, 0x00, 0x08, 0x00, 0x00, 0x01, 0x00, 0x00, 0x00
        /* <DEDUP_REMOVED lines=1356> */
        /*54fc*/ 	.byte	0x10, 0x36, 0x02, 0x00


	//----- nvinfo : EIATTR_MERCURY_ISA_VERSION
	.align		4
.L_22:
        /*5500*/ 	.byte	0x03, 0x5f
        /*5502*/ 	.short	0x0101


	//----- nvinfo : EIATTR_INT_WARP_WIDE_INSTR_OFFSETS
	.align		4
        /*5504*/ 	.byte	0x04, 0x31
        /*5506*/ 	.short	(.L_24 - .L_23)


	//   ....[0]....
.L_23:
        /*5508*/ 	.word	0x00000550


	//   ....[1]....
        /*550c*/ 	.word	0x00000570


	//   ....[2]....
        /*5510*/ 	.word	0x000006d0


	//   ....[3]....
        /*5514*/ 	.word	0x0000ed00


	//----- nvinfo : EIATTR_COOP_GROUP_MASK_REGIDS
	.align		4
.L_24:
        /*5518*/ 	.byte	0x04, 0x29
        /*551a*/ 	.short	(.L_26 - .L_25)


	//   ....[0]....
.L_25:
        /*551c*/ 	.word	0xffffffff


	//   ....[1]....
        /*5520*/ 	.word	0xffffffff


	//   ....[2]....
        /*5524*/ 	.word	0xffffffff


	//   ....[3]....
        /*5528*/ 	.word	0xffffffff


	//   ....[4]....
        /*552c*/ 	.word	0xffffffff


	//   ....[5]....
        /*5530*/ 	.word	0xffffffff


	//----- nvinfo : EIATTR_COOP_GROUP_INSTR_OFFSETS
	.align		4
.L_26:
        /*5534*/ 	.byte	0x04, 0x28
        /*5536*/ 	.short	(.L_28 - .L_27)


	//   ....[0]....
.L_27:
        /*5538*/ 	.word	0x00000070


	//   ....[1]....
        /*553c*/ 	.word	0x00000080


	//   ....[2]....
        /*5540*/ 	.word	0x000001a0


	//   ....[3]....
        /*5544*/ 	.word	0x000003c0


	//   ....[4]....
        /*5548*/ 	.word	0x00000840


	//   ....[5]....
        /*554c*/ 	.word	0x000029a0


	//----- nvinfo : EIATTR_REG_RECONFIG
	.align		4
.L_28:
        /*5550*/ 	.byte	0x01, 0x54
	.zero		2


	//----- nvinfo : EIATTR_MBARRIER_INSTR_OFFSETS
	.align		4
        /*5554*/ 	.byte	0x04, 0x39
        /*5556*/ 	.short	(.L_30 - .L_29)


	//   ....[0]....
.L_29:
        /*5558*/ 	.word	0x00000320
        /*555c*/ 	.word	0x000000ff
        /*5560*/ 	.word	0x00000000
        /*5564*/ 	.short	0x0100
        /*5566*/ 	.byte	0x09
	.zero		1


	//   ....[1]....
        /*5568*/ 	.word	0x00000330
        /*556c*/ 	.word	0x000000ff
        /*5570*/ 	.word	0x00000020
        /*5574*/ 	.short	0x0100
        /*5576*/ 	.byte	0x09
	.zero		1


	//   ....[2]....
        /*5578*/ 	.word	0x00000340
        /*557c*/ 	.word	0x000000ff
        /*5580*/ 	.word	0x00000008
        /*5584*/ 	.short	0x0100
        /*5586*/ 	.byte	0x09
	.zero		1


	//   ....[3]....
        /*5588*/ 	.word	0x00000350
        /*558c*/ 	.word	0x000000ff
        /*5590*/ 	.word	0x00000028
        /*5594*/ 	.short	0x0100
        /*5596*/ 	.byte	0x09
	.zero		1


	//   ....[4]....
        /*5598*/ 	.word	0x00000360
        /*559c*/ 	.word	0x000000ff
        /*55a0*/ 	.word	0x00000010
        /*55a4*/ 	.short	0x0100
        /*55a6*/ 	.byte	0x09
	.zero		1


	//   ....[5]....
        /*55a8*/ 	.word	0x00000370
        /*55ac*/ 	.word	0x000000ff
        /*55b0*/ 	.word	0x00000030
        /*55b4*/ 	.short	0x0100
        /*55b6*/ 	.byte	0x09
	.zero		1


	//   ....[6]....
        /*55b8*/ 	.word	0x00000380
        /*55bc*/ 	.word	0x000000ff
        /*55c0*/ 	.word	0x00000018
        /*55c4*/ 	.short	0x0100
        /*55c6*/ 	.byte	0x09
	.zero		1


	//   ....[7]....
        /*55c8*/ 	.word	0x00000390
        /*55cc*/ 	.word	0x000000ff
        /*55d0*/ 	.word	0x00000038
        /*55d4*/ 	.short	0x0100
        /*55d6*/ 	.byte	0x09
	.zero		1


	//   ....[8]....
        /*55d8*/ 	.word	0x00000760
        /*55dc*/ 	.word	0x000000ff
        /*55e0*/ 	.word	0x00000050
        /*55e4*/ 	.short	0x0100
        /*55e6*/ 	.byte	0x06
	.zero		1


	//   ....[9]....
        /*55e8*/ 	.word	0x000007e0
        /*55ec*/ 	.word	0x000000ff
        /*55f0*/ 	.word	0x00000058
        /*55f4*/ 	.short	0x0100
        /*55f6*/ 	.byte	0x06
	.zero		1


	//   ....[10]....
        /*55f8*/ 	.word	0x00002d90
        /*55fc*/ 	.word	0x000000ff
        /*5600*/ 	.word	0x00000000
        /*5604*/ 	.short	0x010a
        /*5606*/ 	.byte	0x07
	.zero		1


	//   ....[11]....
        /*5608*/ 	.word	0x00002df0
        /*560c*/ 	.word	0x000000ff
        /*5610*/ 	.word	0x00000000
        /*5614*/ 	.short	0x010a
        /*5616*/ 	.byte	0x07
	.zero		1


	//   ....[12]....
        /*5618*/ 	.word	0x000065b0
        /*561c*/ 	.word	0x000000ff
        /*5620*/ 	.word	0x00000000
        /*5624*/ 	.short	0x010a
        /*5626*/ 	.byte	0x09
	.zero		1


	//   ....[13]....
        /*5628*/ 	.word	0x000065f0
        /*562c*/ 	.word	0x000000ff
        /*5630*/ 	.word	0x00000000
        /*5634*/ 	.short	0x010a
        /*5636*/ 	.byte	0x09
	.zero		1


	//   ....[14]....
        /*5638*/ 	.word	0x0000b2a0
        /*563c*/ 	.word	0x00000003
        /*5640*/ 	.word	0x00000000
        /*5644*/ 	.short	0x0101
        /*5646*/ 	.byte	0x3f
	.zero		1


	//   ....[15]....
        /*5648*/ 	.word	0x0000ed90
        /*564c*/ 	.word	0x00000000
        /*5650*/ 	.word	0x00000000
        /*5654*/ 	.short	0x0101
        /*5656*/ 	.byte	0x3f
	.zero		1


	//   ....[16]....
        /*5658*/ 	.word	0x00022830
        /*565c*/ 	.word	0x0000000c
        /*5660*/ 	.word	0x00000020
        /*5664*/ 	.short	0x010a
        /*5666*/ 	.byte	0x3f
	.zero		1


	//   ....[17]....
        /*5668*/ 	.word	0x00022c20
        /*566c*/ 	.word	0x00000002
        /*5670*/ 	.word	0x00000058
        /*5674*/ 	.short	0x0101
        /*5676*/ 	.byte	0x3f
	.zero		1


	//   ....[18]....
        /*5678*/ 	.word	0x00023350
        /*567c*/ 	.word	0x00000005
        /*5680*/ 	.word	0x00000000
        /*5684*/ 	.short	0x010a
        /*5686*/ 	.byte	0x3f
	.zero		1


	//   ....[19]....
        /*5688*/ 	.word	0x000233e0
        /*568c*/ 	.word	0x00000007
        /*5690*/ 	.word	0x00000000
        /*5694*/ 	.short	0x010a
        /*5696*/ 	.byte	0x3f
	.zero		1


	//   ....[20]....
        /*5698*/ 	.word	0x00023470
        /*569c*/ 	.word	0x00000007
        /*56a0*/ 	.word	0x00000000
        /*56a4*/ 	.short	0x010a
        /*56a6*/ 	.byte	0x3f
	.zero		1


	//   ....[21]....
        /*56a8*/ 	.word	0x00023500
        /*56ac*/ 	.word	0x00000003
        /*56b0*/ 	.word	0x00000000
        /*56b4*/ 	.short	0x010a
        /*56b6*/ 	.byte	0x3f
	.zero		1


	//   ....[22]....
        /*56b8*/ 	.word	0x00023570
        /*56bc*/ 	.word	0x00000003
        /*56c0*/ 	.word	0x00000000
        /*56c4*/ 	.short	0x010a
        /*56c6*/ 	.byte	0x3f
	.zero		1


	//   ....[23]....
        /*56c8*/ 	.word	0x000235e0
        /*56cc*/ 	.word	0x00000000
        /*56d0*/ 	.word	0x00000000
        /*56d4*/ 	.short	0x010a
        /*56d6*/ 	.byte	0x3f
	.zero		1


	//   ....[24]....
        /*56d8*/ 	.word	0x000236c0
        /*56dc*/ 	.word	0x0000000c
        /*56e0*/ 	.word	0x00000020
        /*56e4*/ 	.short	0x010a
        /*56e6*/ 	.byte	0x3f
	.zero		1


	//   ....[25]....
        /*56e8*/ 	.word	0x00023790
        /*56ec*/ 	.word	0x00000005
        /*56f0*/ 	.word	0x00000000
        /*56f4*/ 	.short	0x010a
        /*56f6*/ 	.byte	0x3f
	.zero		1


	//   ....[26]....
        /*56f8*/ 	.word	0x000237e0
        /*56fc*/ 	.word	0x00000007
        /*5700*/ 	.word	0x00000000
        /*5704*/ 	.short	0x010a
        /*5706*/ 	.byte	0x3f
	.zero		1


	//   ....[27]....
        /*5708*/ 	.word	0x00023830
        /*570c*/ 	.word	0x00000007
        /*5710*/ 	.word	0x00000000
        /*5714*/ 	.short	0x010a
        /*5716*/ 	.byte	0x3f
	.zero		1


	//----- nvinfo : EIATTR_NUM_MBARRIERS
	.align		4
.L_30:
        /*5718*/ 	.byte	0x03, 0x38
        /*571a*/ 	.short	0x000a


	//----- nvinfo : EIATTR_EXIT_INSTR_OFFSETS
	.align		4
        /*571c*/ 	.byte	0x04, 0x1c
        /*571e*/ 	.short	(.L_32 - .L_31)


	//   ....[0]....
.L_31:
        /*5720*/ 	.word	0x000009d0


	//   ....[1]....
        /*5724*/ 	.word	0x00001270


	//   ....[2]....
        /*5728*/ 	.word	0x00021f10


	//   ....[3]....
        /*572c*/ 	.word	0x000224b0


	//   ....[4]....
        /*5730*/ 	.word	0x00023550


	//----- nvinfo : EIATTR_MAX_THREADS
	.align		4
.L_32:
        /*5734*/ 	.byte	0x04, 0x05
        /*5736*/ 	.short	(.L_34 - .L_33)
.L_33:
        /*5738*/ 	.word	0x00000180
        /*573c*/ 	.word	0x00000001
        /*5740*/ 	.word	0x00000001


	//----- nvinfo : EIATTR_CRS_STACK_SIZE
	.align		4
.L_34:
        /*5744*/ 	.byte	0x04, 0x1e
        /*5746*/ 	.short	(.L_36 - .L_35)
.L_35:
        /*5748*/ 	.word	0x00000000


	//----- nvinfo : EIATTR_CBANK_PARAM_SIZE
	.align		4
.L_36:
        /*574c*/ 	.byte	0x03, 0x19
        /*574e*/ 	.short	0x0470


	//----- nvinfo : EIATTR_PARAM_CBANK
	.align		4
        /*5750*/ 	.byte	0x04, 0x0a
        /*5752*/ 	.short	(.L_38 - .L_37)
	.align		4
.L_37:
        /*5754*/ 	.word	index@(.nv.constant0._ZN7cutlass13device_kernelINS_4gemm6kernel13GemmUniversalIN4cute5tupleIJiiiiEEENS1_10collective13CollectiveMmaINS1_37MainloopSm90TmaGmmaWarpSpecializedFP8ILi4ENS5_IJNS4_1CILi2EEENSA_ILi1EEESC_EEENS1_35KernelTmaWarpSpecializedCooperativeEEENS5_IJNSA_ILi256EEESG_NSA_ILi32EEEEEENS_12float_e5m2_tENS5_IJlSC_lEEESJ_SK_NS4_8TiledMMAINS4_8MMA_AtomIJNS4_4SM904GMMA31MMA_64x256x32_F32E5M2E5M2_SS_TNILNSO_7ScaleInE1ELSQ_1EEEEEENS4_6LayoutISD_NS5_IJSC_NSA_ILi0EEESU_EEEEENS5_IJNS4_10UnderscoreESX_SX_EEEEENS4_13SM90_TMA_LOADENS4_14ComposedLayoutINS4_7SwizzleILi1ELi4ELi3EEENS4_18smem_ptr_flag_bitsILi8EEENST_INS5_IJNSA_ILi8EEESH_EEENS5_IJSH_SC_EEEEEEEvNS4_8identityENS4_23SM90_TMA_LOAD_MULTICASTES1A_vS1B_EENS_8epilogue10collective6detail29Sm90TmaWarpSpecializedAdapterINS1F_15DefaultEpilogueISJ_SK_SK_NS1E_6thread17LinearCombinationISJ_Li1EffLNS1J_9ScaleType4KindE0ELNS_15FloatRoundStyleE2ESJ_EENS1_15EpilogueDefaultEEEEEvvEEEEvNT_6ParamsE)
        /*5758*/ 	.short	0x0210
        /*575a*/ 	.short	0x0470


	//----- nvinfo : EIATTR_SW_WAR
	.align		4
.L_38:
        /*575c*/ 	.byte	0x04, 0x36
        /*575e*/ 	.short	(.L_40 - .L_39)
.L_39:
        /*5760*/ 	.word	0x00000008
.L_40:


//--------------------- .nv.callgraph             --------------------------
	.section	.nv.callgraph,"",@"SHT_CUDA_CALLGRAPH"
	.align	4
	.sectionentsize	8
	.align		4
        /*0000*/ 	.word	0x00000000
	.align		4
        /*0004*/ 	.word	0xffffffff
	.align		4
        /*0008*/ 	.word	0x00000000
	.align		4
        /*000c*/ 	.word	0xfffffffe
	.align		4
        /*0010*/ 	.word	0x00000000
	.align		4
        /*0014*/ 	.word	0xfffffffd
	.align		4
        /*0018*/ 	.word	0x00000000
	.align		4
        /*001c*/ 	.word	0xfffffffc


//--------------------- .nv.constant4             --------------------------
	.section	.nv.constant4,"a",@progbits
	.align	8
	.align		8
.nv.constant4:
        /*0000*/ 	.dword	_ZN39_INTERNAL_18565c8e_4_k_cu_5af6de27_53714cuda3std3__45__cpo5beginE
	.align		8
        /*0008*/ 	.dword	_ZN39_INTERNAL_18565c8e_4_k_cu_5af6de27_53714cuda3std3__45__cpo3endE
	.align		8
        /*0010*/ 	.dword	_ZN39_INTERNAL_18565c8e_4_k_cu_5af6de27_53714cuda3std3__45__cpo6cbeginE
	.align		8
        /*0018*/ 	.dword	_ZN39_INTERNAL_18565c8e_4_k_cu_5af6de27_53714cuda3std3__45__cpo4cendE
	.align		8
        /*0020*/ 	.dword	_ZN39_INTERNAL_18565c8e_4_k_cu_5af6de27_53714cuda3std3__441_GLOBAL__N__18565c8e_4_k_cu_5af6de27_53716ignoreE
	.align		8
        /*0028*/ 	.dword	_ZN39_INTERNAL_18565c8e_4_k_cu_5af6de27_53714cuda3std3__419piecewise_constructE
	.align		8
        /*0030*/ 	.dword	_ZN39_INTERNAL_18565c8e_4_k_cu_5af6de27_53714cuda3std3__48in_placeE
	.align		8
        /*0038*/ 	.dword	_ZN39_INTERNAL_18565c8e_4_k_cu_5af6de27_53714cuda3std6ranges3__45__cpo4swapE
	.align		8
        /*0040*/ 	.dword	_ZN39_INTERNAL_18565c8e_4_k_cu_5af6de27_53714cuda3std6ranges3__45__cpo9iter_moveE
	.align		8
        /*0048*/ 	.dword	_ZN39_INTERNAL_18565c8e_4_k_cu_5af6de27_53714cute7productE
	.align		8
        /*0050*/ 	.dword	_ZN39_INTERNAL_18565c8e_4_k_cu_5af6de27_53714cute1_E


//--------------------- .text._ZN7cutlass13device_kernelINS_4gemm6kernel13GemmUniversalIN4cute5tupleIJiiiiEEENS1_10collective13CollectiveMmaINS1_37MainloopSm90TmaGmmaWarpSpecializedFP8ILi4ENS5_IJNS4_1CILi2EEENSA_ILi1EEESC_EEENS1_35KernelTmaWarpSpecializedCooperativeEEENS5_IJNSA_ILi256EEESG_NSA_ILi32EEEEEENS_12float_e5m2_tENS5_IJlSC_lEEESJ_SK_NS4_8TiledMMAINS4_8MMA_AtomIJNS4_4SM904GMMA31MMA_64x256x32_F32E5M2E5M2_SS_TNILNSO_7ScaleInE1ELSQ_1EEEEEENS4_6LayoutISD_NS5_IJSC_NSA_ILi0EEESU_EEEEENS5_IJNS4_10UnderscoreESX_SX_EEEEENS4_13SM90_TMA_LOADENS4_14ComposedLayoutINS4_7SwizzleILi1ELi4ELi3EEENS4_18smem_ptr_flag_bitsILi8EEENST_INS5_IJNSA_ILi8EEESH_EEENS5_IJSH_SC_EEEEEEEvNS4_8identityENS4_23SM90_TMA_LOAD_MULTICASTES1A_vS1B_EENS_8epilogue10collective6detail29Sm90TmaWarpSpecializedAdapterINS1F_15DefaultEpilogueISJ_SK_SK_NS1E_6thread17LinearCombinationISJ_Li1EffLNS1J_9ScaleType4KindE0ELNS_15FloatRoundStyleE2ESJ_EENS1_15EpilogueDefaultEEEEEvvEEEEvNT_6ParamsE --------------------------
	.section	.text._ZN7cutlass13device_kernelINS_4gemm6kernel13GemmUniversalIN4cute5tupleIJiiiiEEENS1_10collective13CollectiveMmaINS1_37MainloopSm90TmaGmmaWarpSpecializedFP8ILi4ENS5_IJNS4_1CILi2EEENSA_ILi1EEESC_EEENS1_35KernelTmaWarpSpecializedCooperativeEEENS5_IJNSA_ILi256EEESG_NSA_ILi32EEEEEENS_12float_e5m2_tENS5_IJlSC_lEEESJ_SK_NS4_8TiledMMAINS4_8MMA_AtomIJNS4_4SM904GMMA31MMA_64x256x32_F32E5M2E5M2_SS_TNILNSO_7ScaleInE1ELSQ_1EEEEEENS4_6LayoutISD_NS5_IJSC_NSA_ILi0EEESU_EEEEENS5_IJNS4_10UnderscoreESX_SX_EEEEENS4_13SM90_TMA_LOADENS4_14ComposedLayoutINS4_7SwizzleILi1ELi4ELi3EEENS4_18smem_ptr_flag_bitsILi8EEENST_INS5_IJNSA_ILi8EEESH_EEENS5_IJSH_SC_EEEEEEEvNS4_8identityENS4_23SM90_TMA_LOAD_MULTICASTES1A_vS1B_EENS_8epilogue10collective6detail29Sm90TmaWarpSpecializedAdapterINS1F_15DefaultEpilogueISJ_SK_SK_NS1E_6thread17LinearCombinationISJ_Li1EffLNS1J_9ScaleType4KindE0ELNS_15FloatRoundStyleE2ESJ_EENS1_15EpilogueDefaultEEEEEvvEEEEvNT_6ParamsE,"ax",@progbits
	.align	128
.text._ZN7cutlass13device_kernelINS_4gemm6kernel13GemmUniversalIN4cute5tupleIJiiiiEEENS1_10collective13CollectiveMmaINS1_37MainloopSm90TmaGmmaWarpSpecializedFP8ILi4ENS5_IJNS4_1CILi2EEENSA_ILi1EEESC_EEENS1_35KernelTmaWarpSpecializedCooperativeEEENS5_IJNSA_ILi256EEESG_NSA_ILi32EEEEEENS_12float_e5m2_tENS5_IJlSC_lEEESJ_SK_NS4_8TiledMMAINS4_8MMA_AtomIJNS4_4SM904GMMA31MMA_64x256x32_F32E5M2E5M2_SS_TNILNSO_7ScaleInE1ELSQ_1EEEEEENS4_6LayoutISD_NS5_IJSC_NSA_ILi0EEESU_EEEEENS5_IJNS4_10UnderscoreESX_SX_EEEEENS4_13SM90_TMA_LOADENS4_14ComposedLayoutINS4_7SwizzleILi1ELi4ELi3EEENS4_18smem_ptr_flag_bitsILi8EEENST_INS5_IJNSA_ILi8EEESH_EEENS5_IJSH_SC_EEEEEEEvNS4_8identityENS4_23SM90_TMA_LOAD_MULTICASTES1A_vS1B_EENS_8epilogue10collective6detail29Sm90TmaWarpSpecializedAdapterINS1F_15DefaultEpilogueISJ_SK_SK_NS1E_6thread17LinearCombinationISJ_Li1EffLNS1J_9ScaleType4KindE0ELNS_15FloatRoundStyleE2ESJ_EENS1_15EpilogueDefaultEEEEEvvEEEEvNT_6ParamsE:
        .type           _ZN7cutlass13device_kernelINS_4gemm6kernel13GemmUniversalIN4cute5tupleIJiiiiEEENS1_10collective13CollectiveMmaINS1_37MainloopSm90TmaGmmaWarpSpecializedFP8ILi4ENS5_IJNS4_1CILi2EEENSA_ILi1EEESC_EEENS1_35KernelTmaWarpSpecializedCooperativeEEENS5_IJNSA_ILi256EEESG_NSA_ILi32EEEEEENS_12float_e5m2_tENS5_IJlSC_lEEESJ_SK_NS4_8TiledMMAINS4_8MMA_AtomIJNS4_4SM904GMMA31MMA_64x256x32_F32E5M2E5M2_SS_TNILNSO_7ScaleInE1ELSQ_1EEEEEENS4_6LayoutISD_NS5_IJSC_NSA_ILi0EEESU_EEEEENS5_IJNS4_10UnderscoreESX_SX_EEEEENS4_13SM90_TMA_LOADENS4_14ComposedLayoutINS4_7SwizzleILi1ELi4ELi3EEENS4_18smem_ptr_flag_bitsILi8EEENST_INS5_IJNSA_ILi8EEESH_EEENS5_IJSH_SC_EEEEEEEvNS4_8identityENS4_23SM90_TMA_LOAD_MULTICASTES1A_vS1B_EENS_8epilogue10collective6detail29Sm90TmaWarpSpecializedAdapterINS1F_15DefaultEpilogueISJ_SK_SK_NS1E_6thread17LinearCombinationISJ_Li1EffLNS1J_9ScaleType4KindE0ELNS_15FloatRoundStyleE2ESJ_EENS1_15EpilogueDefaultEEEEEvvEEEEvNT_6ParamsE,@function
        .size           _ZN7cutlass13device_kernelINS_4gemm6kernel13GemmUniversalIN4cute5tupleIJiiiiEEENS1_10collective13CollectiveMmaINS1_37MainloopSm90TmaGmmaWarpSpecializedFP8ILi4ENS5_IJNS4_1CILi2EEENSA_ILi1EEESC_EEENS1_35KernelTmaWarpSpecializedCooperativeEEENS5_IJNSA_ILi256EEESG_NSA_ILi32EEEEEENS_12float_e5m2_tENS5_IJlSC_lEEESJ_SK_NS4_8TiledMMAINS4_8MMA_AtomIJNS4_4SM904GMMA31MMA_64x256x32_F32E5M2E5M2_SS_TNILNSO_7ScaleInE1ELSQ_1EEEEEENS4_6LayoutISD_NS5_IJSC_NSA_ILi0EEESU_EEEEENS5_IJNS4_10UnderscoreESX_SX_EEEEENS4_13SM90_TMA_LOADENS4_14ComposedLayoutINS4_7SwizzleILi1ELi4ELi3EEENS4_18smem_ptr_flag_bitsILi8EEENST_INS5_IJNSA_ILi8EEESH_EEENS5_IJSH_SC_EEEEEEEvNS4_8identityENS4_23SM90_TMA_LOAD_MULTICASTES1A_vS1B_EENS_8epilogue10collective6detail29Sm90TmaWarpSpecializedAdapterINS1F_15DefaultEpilogueISJ_SK_SK_NS1E_6thread17LinearCombinationISJ_Li1EffLNS1J_9ScaleType4KindE0ELNS_15FloatRoundStyleE2ESJ_EENS1_15EpilogueDefaultEEEEEvvEEEEvNT_6ParamsE,(.L_x_588 - _ZN7cutlass13device_kernelINS_4gemm6kernel13GemmUniversalIN4cute5tupleIJiiiiEEENS1_10collective13CollectiveMmaINS1_37MainloopSm90TmaGmmaWarpSpecializedFP8ILi4ENS5_IJNS4_1CILi2EEENSA_ILi1EEESC_EEENS1_35KernelTmaWarpSpecializedCooperativeEEENS5_IJNSA_ILi256EEESG_NSA_ILi32EEEEEENS_12float_e5m2_tENS5_IJlSC_lEEESJ_SK_NS4_8TiledMMAINS4_8MMA_AtomIJNS4_4SM904GMMA31MMA_64x256x32_F32E5M2E5M2_SS_TNILNSO_7ScaleInE1ELSQ_1EEEEEENS4_6LayoutISD_NS5_IJSC_NSA_ILi0EEESU_EEEEENS5_IJNS4_10UnderscoreESX_SX_EEEEENS4_13SM90_TMA_LOADENS4_14ComposedLayoutINS4_7SwizzleILi1ELi4ELi3EEENS4_18smem_ptr_flag_bitsILi8EEENST_INS5_IJNSA_ILi8EEESH_EEENS5_IJSH_SC_EEEEEEEvNS4_8identityENS4_23SM90_TMA_LOAD_MULTICASTES1A_vS1B_EENS_8epilogue10collective6detail29Sm90TmaWarpSpecializedAdapterINS1F_15DefaultEpilogueISJ_SK_SK_NS1E_6thread17LinearCombinationISJ_Li1EffLNS1J_9ScaleType4KindE0ELNS_15FloatRoundStyleE2ESJ_EENS1_15EpilogueDefaultEEEEEvvEEEEvNT_6ParamsE)
        .other          _ZN7cutlass13device_kernelINS_4gemm6kernel13GemmUniversalIN4cute5tupleIJiiiiEEENS1_10collective13CollectiveMmaINS1_37MainloopSm90TmaGmmaWarpSpecializedFP8ILi4ENS5_IJNS4_1CILi2EEENSA_ILi1EEESC_EEENS1_35KernelTmaWarpSpecializedCooperativeEEENS5_IJNSA_ILi256EEESG_NSA_ILi32EEEEEENS_12float_e5m2_tENS5_IJlSC_lEEESJ_SK_NS4_8TiledMMAINS4_8MMA_AtomIJNS4_4SM904GMMA31MMA_64x256x32_F32E5M2E5M2_SS_TNILNSO_7ScaleInE1ELSQ_1EEEEEENS4_6LayoutISD_NS5_IJSC_NSA_ILi0EEESU_EEEEENS5_IJNS4_10UnderscoreESX_SX_EEEEENS4_13SM90_TMA_LOADENS4_14ComposedLayoutINS4_7SwizzleILi1ELi4ELi3EEENS4_18smem_ptr_flag_bitsILi8EEENST_INS5_IJNSA_ILi8EEESH_EEENS5_IJSH_SC_EEEEEEEvNS4_8identityENS4_23SM90_TMA_LOAD_MULTICASTES1A_vS1B_EENS_8epilogue10collective6detail29Sm90TmaWarpSpecializedAdapterINS1F_15DefaultEpilogueISJ_SK_SK_NS1E_6thread17LinearCombinationISJ_Li1EffLNS1J_9ScaleType4KindE0ELNS_15FloatRoundStyleE2ESJ_EENS1_15EpilogueDefaultEEEEEvvEEEEvNT_6ParamsE,@"STO_CUDA_ENTRY STV_DEFAULT"
_ZN7cutlass13device_kernelINS_4gemm6kernel13GemmUniversalIN4cute5tupleIJiiiiEEENS1_10collective13CollectiveMmaINS1_37MainloopSm90TmaGmmaWarpSpecializedFP8ILi4ENS5_IJNS4_1CILi2EEENSA_ILi1EEESC_EEENS1_35KernelTmaWarpSpecializedCooperativeEEENS5_IJNSA_ILi256EEESG_NSA_ILi32EEEEEENS_12float_e5m2_tENS5_IJlSC_lEEESJ_SK_NS4_8TiledMMAINS4_8MMA_AtomIJNS4_4SM904GMMA31MMA_64x256x32_F32E5M2E5M2_SS_TNILNSO_7ScaleInE1ELSQ_1EEEEEENS4_6LayoutISD_NS5_IJSC_NSA_ILi0EEESU_EEEEENS5_IJNS4_10UnderscoreESX_SX_EEEEENS4_13SM90_TMA_LOADENS4_14ComposedLayoutINS4_7SwizzleILi1ELi4ELi3EEENS4_18smem_ptr_flag_bitsILi8EEENST_INS5_IJNSA_ILi8EEESH_EEENS5_IJSH_SC_EEEEEEEvNS4_8identityENS4_23SM90_TMA_LOAD_MULTICASTES1A_vS1B_EENS_8epilogue10collective6detail29Sm90TmaWarpSpecializedAdapterINS1F_15DefaultEpilogueISJ_SK_SK_NS1E_6thread17LinearCombinationISJ_Li1EffLNS1J_9ScaleType4KindE0ELNS_15FloatRoundStyleE2ESJ_EENS1_15EpilogueDefaultEEEEEvvEEEEvNT_6ParamsE:
[----:B------:R-:W0:Y:S02]  /*0000*/  LDC R1, c[0x0][0x28] ;  /* 0x00000a00ff017b82 */ /* 0x000e240000000800 */
[----:B0-----:R-:W-:Y:S01]  /*0010*/  VIADD R1, R1, 0xfffff988 ;  /* 0xfffff98801017836 */ /* 0x001fe20000000000 */
[----:B------:R-:W0:Y:S01]  /*0020*/  S2R R4, SR_TID.X ;  /* 0x0000000000047919 */ /* 0x000e220000002100 */
[----:B------:R-:W-:Y:S01]  /*0030*/  ELECT P0, URZ, PT ;  /* 0x00000000003f782f */ /* 0x000fe20003800000 */
[----:B------:R-:W-:Y:S01]  /*0040*/  BSSY B0, `(.L_x_0) ;  /* 0x0000015000007945 */ /* 0x000fe20003800000 */
[--C-:B0-----:R-:W-:Y:S02]  /*0050*/  SHF.R.U32.HI R0, RZ, 0x5, R4.reuse ;  /* 0x00000005ff007819 */ /* 0x101fe40000011604 */
[----:B------:R-:W-:-:S03]  /*0060*/  SHF.R.U32.HI R2, RZ, 0x7, R4 ;  /* 0x00000007ff027819 */ /* 0x000fc60000011604 */
[----:B------:R-:W0:Y:S04]  /*0070*/  SHFL.IDX PT, R3, R0, RZ, 0x1f ;  /* 0x00001fff00037589 */ /* 0x000e2800000e0000 */
[----:B------:R-:W1:Y:S01]  /*0080*/  SHFL.IDX PT, R2, R2, RZ, 0x1f ;  /* 0x00001fff02027589 */ /* 0x000e6200000e0000 */
[----:B0-----:R-:W-:Y:S02]  /*0090*/  R2UR UR4, R3 ;  /* 0x00000000030472ca */ /* 0x001fe400000e0000 */
[----:B-1----:R-:W-:-:S11]  /*00a0*/  R2UR UR6, R2 ;  /* 0x00000000020672ca */ /* 0x002fd600000e0000 */
[----:B------:R-:W-:Y:S02]  /*00b0*/  USHF.R.S32.HI UR5, URZ, 0x1f, UR4 ;  /* 0x0000001f3f057899 */ /* 0x000fe40008011404 */
[----:B------:R-:W-:Y:S02]  /*00c0*/  ISETP.NE.OR P0, PT, RZ, UR4, !P0 ;  /* 0x00000004ff007c0c */ /* 0x000fe4000c705670 */
[----:B------:R-:W-:-:S04]  /*00d0*/  ULEA.HI UR5, UR5, UR4, URZ, 0x2 ;  /* 0x0000000405057291 */ /* 0x000fc8000f8f103f */
[----:B------:R-:W-:-:S04]  /*00e0*/  ULOP3.LUT UR5, UR5, 0xfffffffc, URZ, 0xc0, !UPT ;  /* 0xfffffffc05057892 */ /* 0x000fc8000f8ec03f */
[----:B------:R-:W-:-:S03]  /*00f0*/  UIADD3 UR8, UR4, -UR5, URZ ;  /* 0x8000000504087290 */ /* 0x000fc6000fffe03f */
[----:B------:R-:W-:Y:S09]  /*0100*/  @P0 BRA `(.L_x_1) ;  /* 0x0000000000200947 */ /* 0x000ff20003800000 */
[----:B------:R-:W-:Y:S02]  /*0110*/  ULDC.64 UR4, c[0x0][0x198] ;  /* 0x0000660000047ab9 */ /* 0x000fe40000000a00 */
[----:B------:R-:W-:Y:S02]  /*0120*/  UIADD3 UR10, UP0, UR4, 0xf0, URZ ;  /* 0x000000f0040a7890 */ /* 0x000fe4000ff1e03f */
[----:B------:R-:W-:Y:S02]  /*0130*/  UIADD3 UR4, UP1, UR4, 0x1f0, URZ ;  /* 0x000001f004047890 */ /* 0x000fe4000ff3e03f */
[----:B------:R-:W-:Y:S02]  /*0140*/  UIADD3.X UR11, URZ, UR5, URZ, UP0, !UPT ;  /* 0x000000053f0b7290 */ /* 0x000fe400087fe43f */
[----:B------:R-:W-:-:S07]  /*0150*/  UIADD3.X UR5, URZ, UR5, URZ, UP1, !UPT ;  /* 0x000000053f057290 */ /* 0x000fce0008ffe43f */
[----:B------:R0:W-:Y:S02]  /*0160*/  UTMACCTL.PF [UR10] ;  /* 0x000000000a0079b9 */ /* 0x0001e40008040000 */
[----:B------:R0:W-:Y:S02]  /*0170*/  UTMACCTL.PF [UR4] ;  /* 0x00000000040079b9 */ /* 0x0001e40008040000 */
[----:B0-----:R-:W-:Y:S01]  /*0180*/  NOP ;  /* 0x0000000000007918 */ /* 0x001fe20000000000 */
.L_x_1:
[----:B------:R-:W-:Y:S05]  /*0190*/  BSYNC B0 ;  /* 0x0000000000007941 */ /* 0x000fea0003800000 */
.L_x_0:
[----:B------:R-:W0:Y:S01]  /*01a0*/  SHFL.IDX PT, R3, R0, RZ, 0x1f ;  /* 0x00001fff00037589 */ /* 0x000e2200000e0000 */
[----:B------:R-:W-:Y:S01]  /*01b0*/  UISETP.NE.AND UP0, UPT, UR8, 0x3, UPT ;  /* 0x000000030800788c */ /* 0x000fe2000bf05270 */
[----:B------:R-:W-:Y:S01]  /*01c0*/  ISETP.NE.AND P1, PT, RZ, UR6, PT ;  /* 0x00000006ff007c0c */ /* 0x000fe2000bf25270 */
[----:B------:R-:W-:Y:S02]  /*01d0*/  UIADD3 UR10, UR6, -0x1, URZ ;  /* 0xffffffff060a7890 */ /* 0x000fe4000fffe03f */
[----:B------:R-:W-:Y:S02]  /*01e0*/  UISETP.EQ.OR UP0, UPT, UR8, URZ, !UP0 ;  /* 0x0000003f0800728c */ /* 0x000fe4000c702670 */
[----:B------:R-:W-:Y:S02]  /*01f0*/  UISETP.GE.U32.AND UP1, UPT, UR10, 0x2, UPT ;  /* 0x000000020a00788c */ /* 0x000fe4000bf26070 */
[----:B------:R-:W-:-:S04]  /*0200*/  UISETP.EQ.AND UP0, UPT, UR6, URZ, UP0 ;  /* 0x0000003f0600728c */ /* 0x000fc80008702270 */
[----:B------:R-:W-:-:S04]  /*0210*/  USEL UR13, URZ, 0x1, !UP0 ;  /* 0x000000013f0d7887 */ /* 0x000fc8000c000000 */
[----:B------:R-:W-:Y:S01]  /*0220*/  USEL UR13, UR13, 0x2, UP1 ;  /* 0x000000020d0d7887 */ /* 0x000fe20008800000 */
[----:B0-----:R-:W-:-:S13]  /*0230*/  ISETP.NE.AND P0, PT, R3, RZ, PT ;  /* 0x000000ff0300720c */ /* 0x001fda0003f05270 */
[----:B------:R-:W-:Y:S05]  /*0240*/  @P0 BRA `(.L_x_2) ;  /* 0x0000000000580947 */ /* 0x000fea0003800000 */
[----:B------:R-:W0:Y:S01]  /*0250*/  S2UR UR9, SR_CgaCtaId ;  /* 0x00000000000979c3 */ /* 0x000e220000008800 */
[----:B------:R-:W-:Y:S01]  /*0260*/  UMOV UR4, 0x400 ;  /* 0x0000040000047882 */ /* 0x000fe20000000000 */
[----:B------:R-:W-:Y:S01]  /*0270*/  UMOV UR5, 0x1 ;  /* 0x0000000100057882 */ /* 0x000fe20000000000 */
[----:B------:R-:W-:Y:S01]  /*0280*/  UMOV UR6, 0x4 ;  /* 0x0000000400067882 */ /* 0x000fe20000000000 */
[----:B------:R-:W-:Y:S01]  /*0290*/  ELECT P0, URZ, PT ;  /* 0x00000000003f782f */ /* 0x000fe20003800000 */
[----:B------:R-:W-:-:S04]  /*02a0*/  UIADD3 UR6, -UR6, 0x100000, URZ ;  /* 0x0010000006067890 */ /* 0x000fc8000fffe13f */
[----:B------:R-:W-:Y:S02]  /*02b0*/  USHF.L.U32 UR7, UR6, 0xb, URZ ;  /* 0x0000000b06077899 */ /* 0x000fe4000800063f */
[----:B------:R-:W-:Y:S02]  /*02c0*/  USHF.L.U32 UR6, UR6, 0x1, URZ ;  /* 0x0000000106067899 */ /* 0x000fe4000800063f */
[----:B0-----:R-:W-:Y:S02]  /*02d0*/  ULEA UR9, UR9, UR4, 0x18 ;  /* 0x0000000409097291 */ /* 0x001fe4000f8ec03f */
[----:B------:R-:W-:-:S04]  /*02e0*/  UIADD3 UR4, -UR5, 0x100000, URZ ;  /* 0x0010000005047890 */ /* 0x000fc8000fffe13f */
[----:B------:R-:W-:Y:S02]  /*02f0*/  USHF.L.U32 UR5, UR4, 0xb, URZ ;  /* 0x0000000b04057899 */ /* 0x000fe4000800063f */
[----:B------:R-:W-:Y:S01]  /*0300*/  USHF.L.U32 UR4, UR4, 0x1, URZ ;  /* 0x0000000104047899 */ /* 0x000fe2000800063f */
[----:B------:R-:W0:Y:S11]  /*0310*/  FENCE.VIEW.ASYNC.S ;  /* 0x00000000000073c6 */ /* 0x000e360000000000 */
[----:B0-----:R0:W1:Y:S01]  /*0320*/  SYNCS.EXCH.64 URZ, [UR9], UR4 ;  /* 0x00000004093f75b2 */ /* 0x0010620008000100 */
[----:B------:R0:W2:Y:S01]  /*0330*/  SYNCS.EXCH.64 URZ, [UR9+0x20], UR6 ;  /* 0x00002006093f75b2 */ /* 0x0000a20008000100 */
[----:B------:R0:W3:Y:S01]  /*0340*/  SYNCS.EXCH.64 URZ, [UR9+0x8], UR4 ;  /* 0x00000804093f75b2 */ /* 0x0000e20008000100 */
[----:B------:R0:W4:Y:S01]  /*0350*/  SYNCS.EXCH.64 URZ, [UR9+0x28], UR6 ;  /* 0x00002806093f75b2 */ /* 0x0001220008000100 */
[----:B------:R0:W0:Y:S01]  /*0360*/  SYNCS.EXCH.64 URZ, [UR9+0x10], UR4 ;  /* 0x00001004093f75b2 */ /* 0x0000220008000100 */
[----:B------:R0:W0:Y:S01]  /*0370*/  SYNCS.EXCH.64 URZ, [UR9+0x30], UR6 ;  /* 0x00003006093f75b2 */ /* 0x0000220008000100 */
[----:B------:R0:W0:Y:S01]  /*0380*/  SYNCS.EXCH.64 URZ, [UR9+0x18], UR4 ;  /* 0x00001804093f75b2 */ /* 0x0000220008000100 */
[----:B------:R0:W0:Y:S01]  /*0390*/  SYNCS.EXCH.64 URZ, [UR9+0x38], UR6 ;  /* 0x00003806093f75b2 */ /* 0x0000220008000100 */
[----:B------:R-:W-:Y:S01]  /*03a0*/  NOP ;  /* 0x0000000000007918 */ /* 0x000fe20000000000 */
.L_x_2:
[----:B------:R-:W-:Y:S01]  /*03b0*/  SHF.R.S32.HI R2, RZ, 0x1f, R4 ;  /* 0x0000001fff027819 */ /* 0x000fe20000011404 */
[----:B------:R-:W5:Y:S01]  /*03c0*/  SHFL.IDX PT, R0, R0, RZ, 0x1f ;  /* 0x00001fff00007589 */ /* 0x000f6200000e0000 */
[----:B0-----:R-:W0:Y:S01]  /*03d0*/  S2UR UR9, SR_CTAID.X ;  /* 0x00000000000979c3 */ /* 0x001e220000002500 */
[----:B------:R-:W-:Y:S02]  /*03e0*/  ELECT P0, URZ, PT ;  /* 0x00000000003f782f */ /* 0x000fe40003800000 */
[----:B------:R-:W-:Y:S01]  /*03f0*/  LEA.HI R2, R2, R4, RZ, 0x7 ;  /* 0x0000000402027211 */ /* 0x000fe200078f38ff */
[----:B------:R-:W-:Y:S01]  /*0400*/  ULDC UR4, c[0x0][0x150] ;  /* 0x0000540000047ab9 */ /* 0x000fe20000000800 */
[----:B------:R-:W-:Y:S01]  /*0410*/  SHF.R.S32.HI R6, RZ, 0x1f, R3 ;  /* 0x0000001fff067819 */ /* 0x000fe20000011403 */
[----:B------:R-:W-:Y:S01]  /*0420*/  NOP ;  /* 0x0000000000007918 */ /* 0x000fe20000000000 */
[----:B------:R-:W-:Y:S01]  /*0430*/  LOP3.LUT R2, R2, 0xffffff80, RZ, 0xc0, !PT ;  /* 0xffffff8002027812 */ /* 0x000fe200078ec0ff */
[----:B------:R-:W-:Y:S01]  /*0440*/  NOP ;  /* 0x0000000000007918 */ /* 0x000fe20000000000 */
[----:B------:R-:W-:Y:S01]  /*0450*/  LEA.HI R6, R6, R3, RZ, 0x2 ;  /* 0x0000000306067211 */ /* 0x000fe200078f10ff */
[----:B------:R-:W1:Y:S02]  /*0460*/  LDC R8, c[0x0][0x144] ;  /* 0x00005100ff087b82 */ /* 0x000e640000000800 */
[----:B------:R-:W-:Y:S01]  /*0470*/  IMAD.IADD R4, R4, 0x1, -R2 ;  /* 0x0000000104047824 */ /* 0x000fe200078e0a02 */
[----:B------:R-:W-:Y:S01]  /*0480*/  LOP3.LUT R6, R6, 0x3ffffffc, RZ, 0xc0, !PT ;  /* 0x3ffffffc06067812 */ /* 0x000fe200078ec0ff */
[----:B------:R-:W2:Y:S03]  /*0490*/  S2R R2, SR_CTAID.Y ;  /* 0x0000000000027919 */ /* 0x000ea60000002600 */
[----:B------:R-:W-:Y:S01]  /*04a0*/  SHF.R.S32.HI R5, RZ, 0x1f, R4 ;  /* 0x0000001fff057819 */ /* 0x000fe20000011404 */
[----:B------:R-:W-:Y:S01]  /*04b0*/  IMAD.IADD R6, R3, 0x1, -R6 ;  /* 0x0000000103067824 */ /* 0x000fe200078e0a06 */
[----:B------:R-:W3:Y:S02]  /*04c0*/  LDC R13, c[0x0][0x148] ;  /* 0x00005200ff0d7b82 */ /* 0x000ee40000000800 */
[----:B------:R-:W-:-:S02]  /*04d0*/  LEA.HI R5, R5, R4, RZ, 0x3 ;  /* 0x0000000405057211 */ /* 0x000fc400078f18ff */
[----:B-----5:R-:W-:Y:S02]  /*04e0*/  ISETP.NE.OR P0, PT, R0, RZ, !P0 ;  /* 0x000000ff0000720c */ /* 0x020fe40004705670 */
[--C-:B------:R-:W-:Y:S02]  /*04f0*/  SHF.R.S32.HI R0, RZ, 0x3, R5.reuse ;  /* 0x00000003ff007819 */ /* 0x100fe40000011405 */
[----:B------:R-:W-:Y:S02]  /*0500*/  SHF.R.S32.HI R5, RZ, 0x1f, R5 ;  /* 0x0000001fff057819 */ /* 0x000fe40000011405 */
[----:B0-----:R-:W-:Y:S02]  /*0510*/  I2FP.F32.U32 R7, UR9 ;  /* 0x0000000900077c45 */ /* 0x001fe40008201000 */
[----:B------:R-:W-:-:S03]  /*0520*/  LEA.HI R5, R5, R0, RZ, 0x2 ;  /* 0x0000000005057211 */ /* 0x000fc600078f10ff */
[----:B------:R-:W-:Y:S01]  /*0530*/  FMUL R7, R7, UR4 ;  /* 0x0000000407077c20 */ /* 0x000fe20008400000 */
[----:B------:R-:W-:Y:S01]  /*0540*/  LOP3.LUT R5, R5, 0xfffffffc, RZ, 0xc0, !PT ;  /* 0xfffffffc05057812 */ /* 0x000fe200078ec0ff */
[----:B------:R-:W-:Y:S01]  /*0550*/  VOTEU.ALL UP0, P0 ;  /* 0x00000000003f7886 */ /* 0x000fe20000000000 */
[----:B------:R-:W-:Y:S01]  /*0560*/  ULDC UR4, c[0x0][0x154] ;  /* 0x0000550000047ab9 */ /* 0x000fe20000000800 */
[----:B------:R-:W-:Y:S02]  /*0570*/  VOTEU.ALL UP1, P0 ;  /* 0x00000000003f7886 */ /* 0x000fe40000020000 */
[----:B------:R-:W0:Y:S01]  /*0580*/  F2I.U32.TRUNC.NTZ R7, R7 ;  /* 0x0000000700077305 */ /* 0x000e22000020f000 */
[----:B------:R-:W-:Y:S01]  /*0590*/  IMAD.IADD R5, R0, 0x1, -R5 ;  /* 0x0000000100057824 */ /* 0x000fe200078e0a05 */
[----:B------:R-:W5:Y:S01]  /*05a0*/  @!UP0 S2UR UR7, SR_CgaCtaId ;  /* 0x00000000000789c3 */ /* 0x000f620000008800 */
[----:B------:R-:W-:Y:S02]  /*05b0*/  @!UP0 UMOV UR6, 0x400 ;  /* 0x0000040000068882 */ /* 0x000fe40000000000 */
[----:B------:R-:W-:Y:S01]  /*05c0*/  IMAD R5, R6, 0x4, R5 ;  /* 0x0000000406057824 */ /* 0x000fe200078e0205 */
[----:B--2---:R-:W-:-:S04]  /*05d0*/  I2FP.F32.U32 R6, R2 ;  /* 0x0000000200067245 */ /* 0x004fc80000201000 */
[----:B------:R-:W-:Y:S01]  /*05e0*/  LEA.HI R0, R5, R5, RZ, 0x1 ;  /* 0x0000000505007211 */ /* 0x000fe200078f08ff */
[----:B------:R-:W-:Y:S01]  /*05f0*/  FMUL R6, R6, UR4 ;  /* 0x0000000406067c20 */ /* 0x000fe20008400000 */
[----:B------:R-:W-:Y:S02]  /*0600*/  UMOV UR4, 0x20 ;  /* 0x0000002000047882 */ /* 0x000fe40000000000 */
[----:B------:R-:W-:Y:S01]  /*0610*/  LOP3.LUT R0, R0, 0xfffffffe, RZ, 0xc0, !PT ;  /* 0xfffffffe00007812 */ /* 0x000fe200078ec0ff */
[----:B0-----:R-:W-:Y:S01]  /*0620*/  IMAD.MOV R11, RZ, RZ, -R7 ;  /* 0x000000ffff0b7224 */ /* 0x001fe200078e0a07 */
[----:B------:R-:W-:-:S04]  /*0630*/  @!UP0 UIADD3 UR4, -UR4, 0x100000, URZ ;  /* 0x0010000004048890 */ /* 0x000fc8000fffe13f */
[----:B------:R-:W-:Y:S02]  /*0640*/  @!UP0 USHF.L.U32 UR5, UR4, 0xb, URZ ;  /* 0x0000000b04058899 */ /* 0x000fe4000800063f */
[----:B------:R-:W-:Y:S01]  /*0650*/  @!UP0 USHF.L.U32 UR4, UR4, 0x1, URZ ;  /* 0x0000000104048899 */ /* 0x000fe2000800063f */
[----:B------:R-:W0:Y:S01]  /*0660*/  F2I.U32.TRUNC.NTZ R6, R6 ;  /* 0x0000000600067305 */ /* 0x000e22000020f000 */
[----:B------:R-:W2:Y:S01]  /*0670*/  LDC R7, c[0x0][0x140] ;  /* 0x00005000ff077b82 */ /* 0x000ea20000000800 */
[----:B-1----:R-:W-:Y:S02]  /*0680*/  IMAD R11, R8, R11, UR9 ;  /* 0x00000009080b7e24 */ /* 0x002fe4000f8e020b */
[----:B------:R-:W-:-:S05]  /*0690*/  IMAD.IADD R0, R5, 0x1, -R0 ;  /* 0x0000000105007824 */ /* 0x000fca00078e0a00 */
[----:B------:R-:W-:Y:S01]  /*06a0*/  ISETP.NE.AND P2, PT, R0, R11, PT ;  /* 0x0000000b0000720c */ /* 0x000fe20003f45270 */
[C---:B------:R-:W-:Y:S01]  /*06b0*/  IMAD.SHL.U32 R0, R5.reuse, 0x4, RZ ;  /* 0x0000000405007824 */ /* 0x040fe200078e00ff */
[----:B-----5:R-:W-:Y:S01]  /*06c0*/  @!UP0 ULEA UR6, UR7, UR6, 0x18 ;  /* 0x0000000607068291 */ /* 0x020fe2000f8ec03f */
[----:B------:R-:W-:Y:S01]  /*06d0*/  VOTEU.ALL UP0, P0 ;  /* 0x00000000003f7886 */ /* 0x000fe20000000000 */
[----:B------:R-:W-:Y:S01]  /*06e0*/  LOP3.LUT P0, RZ, R4, 0x7, RZ, 0xc0, !PT ;  /* 0x0000000704ff7812 */ /* 0x000fe2000780c0ff */
[----:B0-----:R-:W-:Y:S01]  /*06f0*/  IMAD.MOV R12, RZ, RZ, -R6 ;  /* 0x000000ffff0c7224 */ /* 0x001fe200078e0a06 */
[----:B------:R-:W-:-:S03]  /*0700*/  LOP3.LUT R9, R5, 0xc, R0, 0x78, !PT ;  /* 0x0000000c05097812 */ /* 0x000fc600078e7800 */
[----:B---3--:R-:W-:Y:S01]  /*0710*/  IMAD R5, R13, R12, R2 ;  /* 0x0000000c0d057224 */ /* 0x008fe200078e0202 */
[C---:B------:R-:W-:Y:S01]  /*0720*/  ISETP.LT.U32.AND P0, PT, R9.reuse, 0x2, !P0 ;  /* 0x000000020900780c */ /* 0x040fe20004701070 */
[----:B------:R0:W-:Y:S02]  /*0730*/  STL [R1+0x45c], R9 ;  /* 0x00045c0901007387 */ /* 0x0001e40000100800 */
[----:B------:R-:W-:Y:S02]  /*0740*/  @P2 LEA.HI R0, R9, R9, RZ, 0x1 ;  /* 0x0000000909002211 */ /* 0x000fe400078f08ff */
[----:B------:R-:W1:Y:S02]  /*0750*/  FENCE.VIEW.ASYNC.S ;  /* 0x00000000000073c6 */ /* 0x000e640000000000 */
[----:B-1----:R0:W1:Y:S01]  /*0760*/  @!UP0 SYNCS.EXCH.64 URZ, [UR6+0x50], UR4 ;  /* 0x00005004063f85b2 */ /* 0x0020620008000100 */
[----:B--2---:R-:W-:Y:S02]  /*0770*/  ISETP.EQ.U32.AND P5, PT, R7, 0x1, PT ;  /* 0x000000010700780c */ /* 0x004fe40003fa2070 */
[----:B------:R-:W-:-:S04]  /*0780*/  @P2 SHF.R.S32.HI R0, RZ, 0x1, R0 ;  /* 0x00000001ff002819 */ /* 0x000fc80000011400 */
[----:B------:R-:W-:Y:S01]  /*0790*/  @P2 ISETP.NE.AND P3, PT, R0, R5, PT ;  /* 0x000000050000220c */ /* 0x000fe20003f65270 */
[----:B------:R-:W-:Y:S01]  /*07a0*/  IMAD.MOV.U32 R0, RZ, RZ, 0x1 ;  /* 0x00000001ff007424 */ /* 0x000fe200078e00ff */
[----:B------:R-:W-:Y:S02]  /*07b0*/  SEL R5, RZ, 0x1, !P0 ;  /* 0x00000001ff057807 */ /* 0x000fe40004000000 */
[----:B------:R-:W-:-:S04]  /*07c0*/  @P2 SEL R0, RZ, 0x1, P3 ;  /* 0x00000001ff002807 */ /* 0x000fc80001800000 */
[----:B------:R-:W-:Y:S01]  /*07d0*/  LOP3.LUT R0, R0, R5, RZ, 0xc0, !PT ;  /* 0x0000000500007212 */ /* 0x000fe200078ec0ff */
[----:B------:R0:W2:Y:S01]  /*07e0*/  @!UP1 SYNCS.EXCH.64 URZ, [UR6+0x58], UR4 ;  /* 0x00005804063f95b2 */ /* 0x0000a20008000100 */
[----:B------:R-:W-:-:S03]  /*07f0*/  NOP ;  /* 0x0000000000007918 */ /* 0x000fc60000000000 */
[----:B------:R0:W-:Y:S01]  /*0800*/  STL [R1+0x458], R0 ;  /* 0x0004580001007387 */ /* 0x0001e20000100800 */
[----:B-1----:R-:W-:Y:S05]  /*0810*/  @!P5 BRA `(.L_x_3) ;  /* 0x000000000008d947 */ /* 0x002fea0003800000 */
[----:B--2-4-:R-:W-:Y:S01]  /*0820*/  UCGABAR_ARV ;  /* 0x00000000000079c7 */ /* 0x014fe20008000000 */
[----:B------:R-:W-:Y:S05]  /*0830*/  BRA `(.L_x_4) ;  /* 0x0000000000047947 */ /* 0x000fea0003800000 */
.L_x_3:
[----:B--2-4-:R-:W-:Y:S01]  /*0840*/  NOP ;  /* 0x0000000000007918 */ /* 0x014fe20000000000 */
.L_x_4:
[----:B0-----:R-:W0:Y:S01]  /*0850*/  LDC R0, c[0x0][0x65c] ;  /* 0x00019700ff007b82 */ /* 0x001e220000000800 */
[----:B------:R-:W-:Y:S02]  /*0860*/  IMAD.U32 R4, RZ, RZ, UR9 ;  /* 0x00000009ff047e24 */ /* 0x000fe4000f8e00ff */
[----:B------:R-:W-:Y:S01]  /*0870*/  IMAD.MOV.U32 R5, RZ, RZ, RZ ;  /* 0x000000ffff057224 */ /* 0x000fe200078e00ff */
[----:B0-----:R-:W-:-:S13]  /*0880*/  ISETP.NE.AND P4, PT, R0, 0x1, PT ;  /* 0x000000010000780c */ /* 0x001fda0003f85270 */
[----:B------:R-:W0:Y:S01]  /*0890*/  @P4 LDC R7, c[0x0][0x10] ;  /* 0x00000400ff074b82 */ /* 0x000e220000000800 */
[----:B------:R-:W-:Y:S02]  /*08a0*/  @P4 IMAD.MOV.U32 R3, RZ, RZ, RZ ;  /* 0x000000ffff034224 */ /* 0x000fe400078e00ff */
[----:B------:R-:W-:-:S05]  /*08b0*/  @P4 IMAD.MOV.U32 R15, RZ, RZ, RZ ;  /* 0x000000ffff0f4224 */ /* 0x000fca00078e00ff */
[----:B------:R-:W1:Y:S01]  /*08c0*/  @!P4 LDC R9, c[0x0][0xc] ;  /* 0x00000300ff09cb82 */ /* 0x000e620000000800 */
[----:B0-----:R-:W-:-:S04]  /*08d0*/  @P4 IMAD.WIDE.U32 R6, R7, UR9, R2 ;  /* 0x0000000907064c25 */ /* 0x001fc8000f8e0002 */
[----:B------:R-:W-:Y:S02]  /*08e0*/  @P4 IMAD.MOV.U32 R8, RZ, RZ, R6 ;  /* 0x000000ffff084224 */ /* 0x000fe400078e0006 */
[----:B------:R-:W-:Y:S02]  /*08f0*/  @P4 IMAD.IADD R16, R7, 0x1, R15 ;  /* 0x0000000107104824 */ /* 0x000fe400078e020f */
[----:B-1----:R-:W-:-:S04]  /*0900*/  @!P4 IMAD.WIDE.U32 R4, R2, R9, R4 ;  /* 0x000000090204c225 */ /* 0x002fc800078e0004 */
[----:B------:R-:W-:Y:S02]  /*0910*/  @!P4 IMAD.MOV.U32 R8, RZ, RZ, R4 ;  /* 0x000000ffff08c224 */ /* 0x000fe400078e0004 */
[----:B------:R-:W-:-:S03]  /*0920*/  @!P4 IMAD.MOV.U32 R16, RZ, RZ, R5 ;  /* 0x000000ffff10c224 */ /* 0x000fc600078e0005 */
[----:B------:R0:W-:Y:S04]  /*0930*/  STL [R1+0x464], R8 ;  /* 0x0004640801007387 */ /* 0x0001e80000100800 */
[----:B------:R0:W-:Y:S01]  /*0940*/  STL [R1+0x460], R16 ;  /* 0x0004601001007387 */ /* 0x0001e20000100800 */
[----:B------:R-:W-:Y:S05]  /*0950*/  @!P5 BRA `(.L_x_5) ;  /* 0x00000000000cd947 */ /* 0x000fea0003800000 */
[----:B------:R-:W-:Y:S01]  /*0960*/  UCGABAR_WAIT ;  /* 0x0000000000007dc7 */ /* 0x000fe20008000000 */
[----:B------:R-:W-:Y:S01]  /*0970*/  CCTL.IVALL ;  /* 0x00000000ff00798f */ /* 0x000fe20002000000 */
[----:B------:R-:W-:Y:S05]  /*0980*/  BRA `(.L_x_6) ;  /* 0x0000000000047947 */ /* 0x000fea0003800000 */
.L_x_5:
[----:B------:R-:W-:Y:S06]  /*0990*/  BAR.SYNC.DEFER_BLOCKING 0x0 ;  /* 0x0000000000007b1d */ /* 0x000fec0000010000 */
.L_x_6:
[----:B------:R-:W-:Y:S05]  /*09a0*/  @!P1 BRA `(.L_x_7) ;  /* 0x00000214005c9947 */ /* 0x000fea0003800000 */
[----:B------:R-:W-:-:S06]  /*09b0*/  UISETP.GT.U32.AND UP0, UPT, UR10, 0x1, UPT ;  /* 0x000000010a00788c */ /* 0x000fcc000bf04070 */
[----:B------:R-:W-:-:S13]  /*09c0*/  PLOP3.LUT P0, PT, PT, PT, UP0, 0x80, 0x0 ;  /* 0x000000000000781c */ /* 0x000fda0003f0f008 */
[----:B------:R-:W-:Y:S05]  /*09d0*/  @P0 EXIT ;  /* 0x000000000000094d */ /* 0x000fea0003800000 */
[----:B------:R-:W-:Y:S01]  /*09e0*/  IMAD.MOV.U32 R5, RZ, RZ, -0x1 ;  /* 0xffffffffff057424 */ /* 0x000fe200078e00ff */
[----:B------:R-:W-:Y:S01]  /*09f0*/  ULDC.64 UR4, c[0x0][0x650] ;  /* 0x0001940000047ab9 */ /* 0x000fe20000000a00 */
[----:B------:R-:W-:Y:S01]  /*0a00*/  IMAD.MOV.U32 R4, RZ, RZ, -0x1 ;  /* 0xffffffffff047424 */ /* 0x000fe200078e00ff */
[----:B------:R-:W-:Y:S01]  /*0a10*/  ISETP.GE.U32.AND P0, PT, R8, UR4, PT ;  /* 0x0000000408007c0c */ /* 0x000fe2000bf06070 */
[----:B------:R-:W-:Y:S01]  /*0a20*/  UMOV UR14, 0xffffffff ;  /* 0xffffffff000e7882 */ /* 0x000fe20000000000 */
[----:B------:R1:W-:Y:S01]  /*0a30*/  STL [R1+0x46c], R5 ;  /* 0x00046c0501007387 */ /* 0x0003e20000100800 */
[----:B------:R-:W-:Y:S02]  /*0a40*/  PRMT R0, RZ, 0x7610, R0 ;  /* 0x00007610ff007816 */ /* 0x000fe40000000000 */
[----:B------:R-:W-:Y:S01]  /*0a50*/  ISETP.GE.U32.AND.EX P0, PT, R16, UR5, PT, P0 ;  /* 0x0000000510007c0c */ /* 0x000fe2000bf06100 */
[----:B------:R1:W-:-:S12]  /*0a60*/  STL [R1+0x468], R4 ;  /* 0x0004680401007387 */ /* 0x0003d80000100800 */
[----:B-1----:R-:W-:Y:S05]  /*0a70*/  @P0 BRA `(.L_x_8) ;  /* 0x00000004003c0947 */ /* 0x002fea0003800000 */
[----:B------:R-:W-:Y:S01]  /*0a80*/  ULDC.64 UR14, c[0x0][0x628] ;  /* 0x00018a00000e7ab9 */ /* 0x000fe20000000a00 */
[----:B------:R-:W1:Y:S01]  /*0a90*/  LDC.64 R6, c[0x0][0x620] ;  /* 0x00018800ff067b82 */ /* 0x000e620000000a00 */
[----:B------:R-:W-:Y:S01]  /*0aa0*/  ISETP.NE.U32.AND P0, PT, RZ, UR14, PT ;  /* 0x0000000eff007c0c */ /* 0x000fe2000bf05070 */
[----:B------:R-:W-:Y:S01]  /*0ab0*/  ULDC UR11, c[0x0][0x630] ;  /* 0x00018c00000b7ab9 */ /* 0x000fe20000000800 */
[----:B------:R-:W-:Y:S02]  /*0ac0*/  R2UR UR4, R8 ;  /* 0x00000000080472ca */ /* 0x000fe400000e0000 */
[----:B------:R-:W-:Y:S02]  /*0ad0*/  ISETP.NE.AND.EX P0, PT, RZ, UR15, PT, P0 ;  /* 0x0000000fff007c0c */ /* 0x000fe4000bf05300 */
[----:B------:R-:W-:-:S11]  /*0ae0*/  R2UR UR5, R16 ;  /* 0x00000000100572ca */ /* 0x000fd600000e0000 */
[----:B------:R-:W-:Y:S05]  /*0af0*/  @!P0 BRA `(.L_x_9) ;  /* 0x0000000000308947 */ /* 0x000fea0003800000 */
[----:B------:R-:W-:Y:S01]  /*0b00*/  R2UR UR4, R8 ;  /* 0x00000000080472ca */ /* 0x000fe200000e0000 */
[----:B------:R-:W-:Y:S01]  /*0b10*/  ULDC UR8, c[0x0][0x634] ;  /* 0x00018d0000087ab9 */ /* 0x000fe20000000800 */
[----:B------:R-:W-:-:S11]  /*0b20*/  R2UR UR10, R16 ;  /* 0x00000000100a72ca */ /* 0x000fd600000e0000 */
[----:B------:R-:W-:-:S04]  /*0b30*/  UIADD3 UR8, UP0, UR4, UR8, URZ ;  /* 0x0000000804087290 */ /* 0x000fc8000ff1e03f */
[----:B------:R-:W-:-:S04]  /*0b40*/  UIADD3.X UR10, URZ, UR10, URZ, UP0, !UPT ;  /* 0x0000000a3f0a7290 */ /* 0x000fc800087fe43f */
[----:B------:R-:W-:-:S04]  /*0b50*/  UIMAD.WIDE.U32 UR4, UR10, UR14, URZ ;  /* 0x0000000e0a0472a5 */ /* 0x000fc8000f8e003f */
[----:B------:R-:W-:Y:S02]  /*0b60*/  UIMAD.WIDE.U32 UR6, UP0, UR8, UR15, UR4 ;  /* 0x0000000f080672a5 */ /* 0x000fe4000f800004 */
[----:B------:R-:W-:Y:S02]  /*0b70*/  UIMAD.WIDE.U32 UR4, UR8, UR14, URZ ;  /* 0x0000000e080472a5 */ /* 0x000fe4000f8e003f */
[----:B------:R-:W-:Y:S02]  /*0b80*/  UIADD3.X UR9, URZ, URZ, URZ, UP0, !UPT ;  /* 0x0000003f3f097290 */ /* 0x000fe400087fe43f */
[----:B------:R-:W-:Y:S01]  /*0b90*/  UIADD3 URZ, UP0, UR5, UR6, URZ ;  /* 0x00000006053f7290 */ /* 0x000fe2000ff1e03f */
[----:B------:R-:W-:-:S03]  /*0ba0*/  UMOV UR8, UR7 ;  /* 0x0000000700087c82 */ /* 0x000fc60008000000 */
[----:B------:R-:W-:-:S12]  /*0bb0*/  UIMAD.WIDE.U32.X UR4, UR10, UR15, UR8, UP0 ;  /* 0x0000000f0a0472a5 */ /* 0x000fd800080e0408 */
.L_x_9:
[----:B------:R-:W-:Y:S01]  /*0bc0*/  USHF.R.U64 UR14, UR4, UR11, UR5 ;  /* 0x0000000b040e7299 */ /* 0x000fe20008001205 */
[----:B------:R-:W2:Y:S01]  /*0bd0*/  LDC.64 R20, c[0x0][0x640] ;  /* 0x00019000ff147b82 */ /* 0x000ea20000000a00 */
[----:B------:R-:W-:Y:S01]  /*0be0*/  USHF.R.U32.HI UR4, URZ, UR11, UR5 ;  /* 0x0000000b3f047299 */ /* 0x000fe20008011605 */
[----:B------:R-:W-:Y:S02]  /*0bf0*/  IMAD.MOV.U32 R4, RZ, RZ, R8 ;  /* 0x000000ffff047224 */ /* 0x000fe400078e0008 */
[----:B------:R-:W-:Y:S01]  /*0c00*/  IMAD R12, R13, R12, R2 ;  /* 0x0000000c0d0c7224 */ /* 0x000fe200078e0202 */
[----:B------:R-:W-:Y:S01]  /*0c10*/  IADD3 R3, P0, RZ, -UR14, RZ ;  /* 0x8000000eff037c10 */ /* 0x000fe2000ff1e0ff */
[----:B------:R-:W-:Y:S02]  /*0c20*/  IMAD.MOV.U32 R13, RZ, RZ, 0x1 ;  /* 0x00000001ff0d7424 */ /* 0x000fe400078e00ff */
[----:B------:R-:W3:Y:S02]  /*0c30*/  LDC R10, c[0x0][0x618] ;  /* 0x00018600ff0a7b82 */ /* 0x000ee40000000800 */
[----:B------:R-:W-:-:S04]  /*0c40*/  IMAD.X R5, RZ, RZ, ~UR4, P0 ;  /* 0x80000004ff057e24 */ /* 0x000fc800080e06ff */
[-C--:B-1----:R-:W-:Y:S02]  /*0c50*/  IMAD R0, R5, R6.reuse, RZ ;  /* 0x0000000605007224 */ /* 0x082fe400078e02ff */
[----:B------:R-:W1:Y:S01]  /*0c60*/  LDC R14, c[0x0][0x608] ;  /* 0x00018200ff0e7b82 */ /* 0x000e620000000800 */
[----:B------:R-:W-:Y:S02]  /*0c70*/  IMAD.MOV.U32 R5, RZ, RZ, R16 ;  /* 0x000000ffff057224 */ /* 0x000fe400078e0010 */
[----:B------:R-:W-:-:S05]  /*0c80*/  IMAD.WIDE.U32 R4, R3, R6, R4 ;  /* 0x0000000603047225 */ /* 0x000fca00078e0004 */
[----:B------:R-:W4:Y:S01]  /*0c90*/  LDC R18, c[0x0][0x658] ;  /* 0x00019600ff127b82 */ /* 0x000f220000000800 */
[----:B------:R-:W-:Y:S01]  /*0ca0*/  IMAD R3, R3, R7, R0 ;  /* 0x0000000703037224 */ /* 0x000fe200078e0200 */
[----:B--2---:R-:W-:-:S03]  /*0cb0*/  ISETP.NE.U32.AND P0, PT, R20, RZ, PT ;  /* 0x000000ff1400720c */ /* 0x004fc60003f05070 */
[----:B------:R-:W-:Y:S01]  /*0cc0*/  IMAD.IADD R3, R5, 0x1, R3 ;  /* 0x0000000105037824 */ /* 0x000fe200078e0203 */
[----:B------:R-:W-:Y:S01]  /*0cd0*/  ISETP.NE.AND.EX P0, PT, R21, RZ, PT, P0 ;  /* 0x000000ff1500720c */ /* 0x000fe20003f05300 */
[----:B------:R-:W-:Y:S01]  /*0ce0*/  IMAD.MOV.U32 R5, RZ, RZ, -0x1 ;  /* 0xffffffffff057424 */ /* 0x000fe200078e00ff */
[----:B0-----:R-:W0:Y:S02]  /*0cf0*/  LDC R16, c[0x0][0x600] ;  /* 0x00018000ff107b82 */ /* 0x001e240000000800 */
[-CC-:B---3--:R-:W-:Y:S02]  /*0d00*/  SHF.R.U64 R8, R4, R10.reuse, R3.reuse ;  /* 0x0000000a04087219 */ /* 0x188fe40000001203 */
[----:B------:R-:W-:-:S04]  /*0d10*/  SHF.R.U32.HI R3, RZ, R10, R3 ;  /* 0x0000000aff037219 */ /* 0x000fc80000011603 */
[----:B------:R-:W2:Y:S01]  /*0d20*/  LDC R15, c[0x0][0x648] ;  /* 0x00019200ff0f7b82 */ /* 0x000ea20000000800 */
[-CC-:B-1----:R-:W-:Y:S02]  /*0d30*/  SHF.R.U64 R23, R8, R14.reuse, R3.reuse ;  /* 0x0000000e08177219 */ /* 0x182fe40000001203 */
[----:B------:R-:W-:-:S05]  /*0d40*/  SHF.R.U32.HI R3, RZ, R14, R3 ;  /* 0x0000000eff037219 */ /* 0x000fca0000011603 */
[----:B------:R-:W1:Y:S01]  /*0d50*/  LDC R17, c[0x0][0x638] ;  /* 0x00018e00ff117b82 */ /* 0x000e620000000800 */
[-CC-:B----4-:R-:W-:Y:S02]  /*0d60*/  SHF.R.U64 R10, R23, R18.reuse, R3.reuse ;  /* 0x00000012170a7219 */ /* 0x190fe40000001203 */
[-C--:B------:R-:W-:Y:S02]  /*0d70*/  SHF.L.U32 R0, R5, R18.reuse, RZ ;  /* 0x0000001205007219 */ /* 0x080fe400000006ff */
[----:B------:R-:W-:Y:S01]  /*0d80*/  SHF.R.U32.HI R3, RZ, R18, R3 ;  /* 0x00000012ff037219 */ /* 0x000fe20000011603 */
[----:B------:R-:W-:Y:S01]  /*0d90*/  IMAD.MOV.U32 R2, RZ, RZ, R10 ;  /* 0x000000ffff027224 */ /* 0x000fe200078e000a */
[----:B------:R-:W-:Y:S01]  /*0da0*/  LOP3.LUT R0, RZ, R0, RZ, 0x33, !PT ;  /* 0x00000000ff007212 */ /* 0x000fe200078e33ff */
[----:B------:R-:W3:Y:S01]  /*0db0*/  LDC R19, c[0x0][0x610] ;  /* 0x00018400ff137b82 */ /* 0x000ee20000000800 */
[----:B------:R-:W-:Y:S05]  /*0dc0*/  @!P0 BRA `(.L_x_10) ;  /* 0x0000000000288947 */ /* 0x000fea0003800000 */
[----:B------:R-:W4:Y:S02]  /*0dd0*/  LDC R7, c[0x0][0x64c] ;  /* 0x00019300ff077b82 */ /* 0x000f240000000800 */
[----:B----4-:R-:W-:-:S05]  /*0de0*/  IADD3 R7, P0, R10, R7, RZ ;  /* 0x000000070a077210 */ /* 0x010fca0007f1e0ff */
[----:B------:R-:W-:-:S04]  /*0df0*/  IMAD.X R9, RZ, RZ, R3, P0 ;  /* 0x000000ffff097224 */ /* 0x000fc800000e0603 */
[----:B------:R-:W-:-:S04]  /*0e00*/  IMAD.WIDE.U32 R2, R9, R20, RZ ;  /* 0x0000001409027225 */ /* 0x000fc800078e00ff */
[----:B------:R-:W-:-:S04]  /*0e10*/  IMAD.WIDE.U32 R4, P0, R7, R21, R2 ;  /* 0x0000001507047225 */ /* 0x000fc80007800002 */
[----:B------:R-:W-:-:S04]  /*0e20*/  IMAD.WIDE.U32 R2, R7, R20, RZ ;  /* 0x0000001407027225 */ /* 0x000fc800078e00ff */
[----:B------:R-:W-:Y:S01]  /*0e30*/  IMAD.X R7, RZ, RZ, RZ, P0 ;  /* 0x000000ffff077224 */ /* 0x000fe200000e06ff */
[----:B------:R-:W-:Y:S01]  /*0e40*/  IADD3 RZ, P0, R3, R4, RZ ;  /* 0x0000000403ff7210 */ /* 0x000fe20007f1e0ff */
[----:B------:R-:W-:-:S04]  /*0e50*/  IMAD.MOV.U32 R6, RZ, RZ, R5 ;  /* 0x000000ffff067224 */ /* 0x000fc800078e0005 */
[----:B------:R-:W-:-:S08]  /*0e60*/  IMAD.WIDE.U32.X R2, R9, R21, R6, P0 ;  /* 0x0000001509027225 */ /* 0x000fd000000e0406 */
.L_x_10:
[----:B--2---:R-:W-:Y:S01]  /*0e70*/  SHF.R.U64 R4, R2, R15, R3 ;  /* 0x0000000f02047219 */ /* 0x004fe20000001203 */
[----:B0-----:R-:W-:Y:S01]  /*0e80*/  VIADD R5, R16, 0xffffffff ;  /* 0xffffffff10057836 */ /* 0x001fe20000000000 */
[----:B------:R-:W-:Y:S02]  /*0e90*/  SHF.L.U32 R2, R13, R18, RZ ;  /* 0x000000120d027219 */ /* 0x000fe400000006ff */
[----:B------:R-:W-:Y:S01]  /*0ea0*/  LOP3.LUT R3, R23, R0, RZ, 0xc0, !PT ;  /* 0x0000000017037212 */ /* 0x000fe200078ec0ff */
[----:B------:R-:W-:Y:S01]  /*0eb0*/  IMAD.MOV R6, RZ, RZ, -R4 ;  /* 0x000000ffff067224 */ /* 0x000fe200078e0a04 */
[----:B------:R-:W-:Y:S02]  /*0ec0*/  SEL R0, R11, R12, !P4 ;  /* 0x0000000c0b007207 */ /* 0x000fe40006000000 */
[----:B------:R-:W-:Y:S01]  /*0ed0*/  LOP3.LUT R5, R8, R5, RZ, 0xc0, !PT ;  /* 0x0000000508057212 */ /* 0x000fe200078ec0ff */
[----:B------:R-:W-:Y:S02]  /*0ee0*/  IMAD R7, R2, R4, R3 ;  /* 0x0000000402077224 */ /* 0x000fe400078e0203 */
[----:B-1----:R-:W-:-:S02]  /*0ef0*/  IMAD R3, R6, R17, R10 ;  /* 0x0000001106037224 */ /* 0x002fc400078e020a */
[----:B---3--:R-:W-:Y:S02]  /*0f00*/  IMAD R2, R7, R19, R0 ;  /* 0x0000001307027224 */ /* 0x008fe400078e0200 */
[----:B------:R-:W-:Y:S02]  /*0f10*/  IMAD R3, R3, R16, R5 ;  /* 0x0000001003037224 */ /* 0x000fe400078e0205 */
[----:B------:R-:W-:-:S03]  /*0f20*/  IMAD.MOV.U32 R0, RZ, RZ, 0x1 ;  /* 0x00000001ff007424 */ /* 0x000fc600078e00ff */
[----:B------:R-:W-:Y:S02]  /*0f30*/  SEL R4, R3, R2, !P4 ;  /* 0x0000000203047207 */ /* 0x000fe40006000000 */
[----:B------:R-:W-:-:S03]  /*0f40*/  SEL R2, R2, R3, !P4 ;  /* 0x0000000302027207 */ /* 0x000fc60006000000 */
[----:B------:R1:W-:Y:S04]  /*0f50*/  STL [R1+0x468], R4 ;  /* 0x0004680401007387 */ /* 0x0003e80000100800 */
[----:B------:R1:W-:Y:S02]  /*0f60*/  STL [R1+0x46c], R2 ;  /* 0x00046c0201007387 */ /* 0x0003e40000100800 */
.L_x_8:
[----:B------:R-:W-:-:S08]  /*0f70*/  NOP ;  /* 0x0000000000007918 */ /* 0x000fd00000000000 */
[----:B------:R-:W2:Y:S02]  /*0f80*/  USETMAXREG.TRY_ALLOC.CTAPOOL UP0, 0xf0 ;  /* 0x000000f0000079c8 */ /* 0x000ea40008000600 */
[----:B--2---:R-:W-:-:S13]  /*0f90*/  PLOP3.LUT P0, PT, PT, PT, UP0, 0x80, 0x0 ;  /* 0x000000000000781c */ /* 0x004fda0003f0f008 */
[----:B------:R-:W-:Y:S05]  /*0fa0*/  @!P0 BRA `(.L_x_8) ;  /* 0xfffffffc00f08947 */ /* 0x000fea000383ffff */
[----:B------:R-:W-:Y:S01]  /*0fb0*/  ULDC.64 UR4, c[0x0][0x598] ;  /* 0x0001660000047ab9 */ /* 0x000fe20000000a00 */
[----:B------:R-:W-:Y:S01]  /*0fc0*/  ULDC.64 UR18, c[0x0][0x208] ;  /* 0x0000820000127ab9 */ /* 0x000fe20000000a00 */
[----:B------:R-:W-:-:S04]  /*0fd0*/  ISETP.NE.U32.AND P0, PT, RZ, UR4, PT ;  /* 0x00000004ff007c0c */ /* 0x000fc8000bf05070 */
[----:B------:R-:W-:-:S13]  /*0fe0*/  ISETP.NE.AND.EX P0, PT, RZ, UR5, PT, P0 ;  /* 0x00000005ff007c0c */ /* 0x000fda000bf05300 */
[----:B------:R-:W-:Y:S05]  /*0ff0*/  @!P0 BRA `(.L_x_11) ;  /* 0x0000000000208947 */ /* 0x000fea0003800000 */
[----:B-1----:R-:W1:Y:S02]  /*1000*/  LDC.64 R2, c[0x0][0x598] ;  /* 0x00016600ff027b82 */ /* 0x002e640000000a00 */
[----:B-1----:R-:W2:Y:S02]  /*1010*/  LDG.E.64 R2, desc[UR18][R2.64] ;  /* 0x0000001202027981 */ /* 0x002ea4000c1e1b00 */
[----:B--2---:R-:W-:-:S04]  /*1020*/  ISETP.NE.U32.AND P0, PT, R2, RZ, PT ;  /* 0x000000ff0200720c */ /* 0x004fc80003f05070 */
[----:B------:R-:W-:-:S13]  /*1030*/  ISETP.NE.AND.EX P0, PT, R3, RZ, PT, P0 ;  /* 0x000000ff0300720c */ /* 0x000fda0003f05300 */
[----:B------:R-:W-:Y:S05]  /*1040*/  @!P0 BRA `(.L_x_11) ;  /* 0x00000000000c8947 */ /* 0x000fea0003800000 */
[----:B------:R-:W2:Y:S02]  /*1050*/  LD.E R2, desc[UR18][R2.64] ;  /* 0x0000001202027980 */ /* 0x000ea4000c101900 */
[----:B--2---:R-:W-:Y:S01]  /*1060*/  R2UR UR20, R2 ;  /* 0x00000000021472ca */ /* 0x004fe200000e0000 */
[----:B------:R-:W-:-:S14]  /*1070*/  BRA `(.L_x_12) ;  /* 0x0000000000247947 */ /* 0x000fdc0003800000 */
.L_x_11:
[----:B------:R-:W-:Y:S02]  /*1080*/  ULDC.64 UR4, c[0x0][0x588] ;  /* 0x0001620000047ab9 */ /* 0x000fe40000000a00 */
[----:B------:R-:W-:-:S04]  /*1090*/  ISETP.NE.U32.AND P0, PT, RZ, UR4, PT ;  /* 0x00000004ff007c0c */ /* 0x000fc8000bf05070 */
[----:B------:R-:W-:-:S13]  /*10a0*/  ISETP.NE.AND.EX P0, PT, RZ, UR5, PT, P0 ;  /* 0x00000005ff007c0c */ /* 0x000fda000bf05300 */
[----:B------:R-:W-:Y:S05]  /*10b0*/  @!P0 BRA `(.L_x_13) ;  /* 0x0000000000108947 */ /* 0x000fea0003800000 */
[----:B-1----:R-:W1:Y:S02]  /*10c0*/  LDC.64 R2, c[0x0][0x588] ;  /* 0x00016200ff027b82 */ /* 0x002e640000000a00 */
[----:B-1----:R-:W2:Y:S02]  /*10d0*/  LDG.E R2, desc[UR18][R2.64] ;  /* 0x0000001202027981 */ /* 0x002ea4000c1e1900 */
[----:B--2---:R-:W-:Y:S01]  /*10e0*/  R2UR UR20, R2 ;  /* 0x00000000021472ca */ /* 0x004fe200000e0000 */
[----:B------:R-:W-:-:S14]  /*10f0*/  BRA `(.L_x_12) ;  /* 0x0000000000047947 */ /* 0x000fdc0003800000 */
.L_x_13:
[----:B------:R-:W-:-:S05]  /*1100*/  ULDC UR20, c[0x0][0x580] ;  /* 0x0001600000147ab9 */ /* 0x000fca0000000800 */
.L_x_12:
[----:B------:R-:W-:Y:S02]  /*1110*/  ULDC.64 UR4, c[0x0][0x5a0] ;  /* 0x0001680000047ab9 */ /* 0x000fe40000000a00 */
        /* <DEDUP_REMOVED lines=11> */
.L_x_14:
        /* <DEDUP_REMOVED lines=8> */
.L_x_16:
[----:B------:R-:W-:-:S05]  /*1250*/  ULDC UR21, c[0x0][0x584] ;  /* 0x0001610000157ab9 */ /* 0x000fca0000000800 */
.L_x_15:
[----:B------:R-:W-:-:S13]  /*1260*/  LOP3.LUT P0, RZ, R0, 0xff, RZ, 0xc0, !PT ;  /* 0x000000ff00ff7812 */ /* 0x000fda000780c0ff */
[----:B------:R-:W-:Y:S05]  /*1270*/  @!P0 EXIT ;  /* 0x000000000000894d */ /* 0x000fea0003800000 */
[----:B------:R-:W-:Y:S01]  /*1280*/  ULDC UR4, c[0x0][0x28c] ;  /* 0x0000a30000047ab9 */ /* 0x000fe20000000800 */
[----:B------:R-:W-:Y:S02]  /*1290*/  ULOP3.LUT UR22, UR13, 0x1, URZ, 0xfc, !UPT ;  /* 0x000000010d167892 */ /* 0x000fe4000f8efc3f */
[----:B------:R-:W-:-:S04]  /*12a0*/  UIADD3 UR4, UR4, 0x1f, URZ ;  /* 0x0000001f04047890 */ /* 0x000fc8000fffe03f */
[----:B------:R-:W-:-:S04]  /*12b0*/  USHF.R.S32.HI UR5, URZ, 0x1f, UR4 ;  /* 0x0000001f3f057899 */ /* 0x000fc80008011404 */
[----:B------:R-:W-:-:S03]  /*12c0*/  ULEA.HI UR5, UR5, UR4, URZ, 0x5 ;  /* 0x0000000405057291 */ /* 0x000fc6000f8f283f */
[----:B------:R-:W-:Y:S01]  /*12d0*/  UMOV UR4, URZ ;  /* 0x0000003f00047c82 */ /* 0x000fe20008000000 */
[----:B------:R-:W-:-:S03]  /*12e0*/  USHF.R.S32.HI UR12, URZ, 0x5, UR5 ;  /* 0x000000053f0c7899 */ /* 0x000fc60008011405 */
[----:B------:R-:W-:-:S09]  /*12f0*/  UMOV UR5, URZ ;  /* 0x0000003f00057c82 */ /* 0x000fd20008000000 */
.L_x_553:
[----:B------:R-:W-:Y:S01]  /*1300*/  STL [R1+0x454], RZ ;  /* 0x000454ff01007387 */ /* 0x000fe20000100800 */
[----:B--2---:R-:W2:Y:S01]  /*1310*/  S2UR UR11, SR_CgaCtaId ;  /* 0x00000000000b79c3 */ /* 0x004ea20000008800 */
[----:B------:R-:W-:Y:S01]  /*1320*/  UMOV UR15, 0x400 ;  /* 0x00000400000f7882 */ /* 0x000fe20000000000 */
[----:B------:R-:W-:Y:S01]  /*1330*/  UMOV UR6, URZ ;  /* 0x0000003f00067c82 */ /* 0x000fe20008000000 */
[----:B------:R-:W-:Y:S01]  /*1340*/  STL [R1+0x450], RZ ;  /* 0x000450ff01007387 */ /* 0x000fe20000100800 */
[----:B------:R-:W-:Y:S01]  /*1350*/  UMOV UR7, URZ ;  /* 0x0000003f00077c82 */ /* 0x000fe20008000000 */
[----:B------:R-:W-:Y:S01]  /*1360*/  UMOV UR8, URZ ;  /* 0x0000003f00087c82 */ /* 0x000fe20008000000 */
[----:B------:R-:W-:Y:S01]  /*1370*/  UMOV UR17, UR5 ;  /* 0x0000000500117c82 */ /* 0x000fe20008000000 */
[----:B------:R-:W-:Y:S01]  /*1380*/  STL [R1+0x44c], RZ ;  /* 0x00044cff01007387 */ /* 0x000fe20000100800 */
[----:B-1----:R-:W1:Y:S01]  /*1390*/  LDC R2, c[0x0][0x28c] ;  /* 0x0000a300ff027b82 */ /* 0x002e620000000800 */
[----:B------:R-:W-:-:S02]  /*13a0*/  CS2R R236, SRZ ;  /* 0x0000000000ec7805 */ /* 0x000fc4000001ff00 */
[----:B------:R-:W-:Y:S01]  /*13b0*/  CS2R R234, SRZ ;  /* 0x0000000000ea7805 */ /* 0x000fe2000001ff00 */
[----:B------:R-:W-:Y:S01]  /*13c0*/  STL [R1+0x448], RZ ;  /* 0x000448ff01007387 */ /* 0x000fe20000100800 */
[----:B------:R-:W-:Y:S02]  /*13d0*/  CS2R R232, SRZ ;  /* 0x0000000000e87805 */ /* 0x000fe4000001ff00 */
[----:B------:R-:W-:Y:S02]  /*13e0*/  CS2R R230, SRZ ;  /* 0x0000000000e67805 */ /* 0x000fe4000001ff00 */
[----:B------:R-:W-:Y:S01]  /*13f0*/  CS2R R228, SRZ ;  /* 0x0000000000e47805 */ /* 0x000fe2000001ff00 */
[----:B------:R-:W-:Y:S01]  /*1400*/  STL [R1+0x444], RZ ;  /* 0x000444ff01007387 */ /* 0x000fe20000100800 */
[----:B------:R-:W-:Y:S02]  /*1410*/  CS2R R226, SRZ ;  /* 0x0000000000e27805 */ /* 0x000fe4000001ff00 */
[----:B------:R-:W-:-:S02]  /*1420*/  CS2R R224, SRZ ;  /* 0x0000000000e07805 */ /* 0x000fc4000001ff00 */
[----:B------:R-:W-:Y:S01]  /*1430*/  CS2R R222, SRZ ;  /* 0x0000000000de7805 */ /* 0x000fe2000001ff00 */
[----:B------:R-:W-:Y:S01]  /*1440*/  STL [R1+0x440], RZ ;  /* 0x000440ff01007387 */ /* 0x000fe20000100800 */
[----:B------:R-:W-:Y:S02]  /*1450*/  CS2R R220, SRZ ;  /* 0x0000000000dc7805 */ /* 0x000fe4000001ff00 */
[----:B------:R-:W-:Y:S02]  /*1460*/  CS2R R218, SRZ ;  /* 0x0000000000da7805 */ /* 0x000fe4000001ff00 */
[----:B------:R-:W-:Y:S01]  /*1470*/  CS2R R216, SRZ ;  /* 0x0000000000d87805 */ /* 0x000fe2000001ff00 */
[----:B------:R-:W-:Y:S01]  /*1480*/  STL [R1+0x43c], RZ ;  /* 0x00043cff01007387 */ /* 0x000fe20000100800 */
[----:B--2---:R-:W-:Y:S01]  /*1490*/  ULEA UR15, UR11, UR15, 0x18 ;  /* 0x0000000f0b0f7291 */ /* 0x004fe2000f8ec03f */
[----:B------:R-:W-:Y:S02]  /*14a0*/  CS2R R214, SRZ ;  /* 0x0000000000d67805 */ /* 0x000fe4000001ff00 */
[----:B------:R-:W-:Y:S01]  /*14b0*/  CS2R R212, SRZ ;  /* 0x0000000000d47805 */ /* 0x000fe2000001ff00 */
[----:B------:R-:W-:Y:S01]  /*14c0*/  STL [R1+0x438], RZ ;  /* 0x000438ff01007387 */ /* 0x000fe20000100800 */
[----:B------:R-:W-:-:S02]  /*14d0*/  CS2R R210, SRZ ;  /* 0x0000000000d27805 */ /* 0x000fc4000001ff00 */
[----:B------:R-:W-:Y:S02]  /*14e0*/  CS2R R208, SRZ ;  /* 0x0000000000d07805 */ /* 0x000fe4000001ff00 */
[----:B------:R-:W-:Y:S01]  /*14f0*/  CS2R R206, SRZ ;  /* 0x0000000000ce7805 */ /* 0x000fe2000001ff00 */
[----:B------:R-:W-:Y:S01]  /*1500*/  STL [R1+0x434], RZ ;  /* 0x000434ff01007387 */ /* 0x000fe20000100800 */
[----:B-1----:R-:W-:Y:S02]  /*1510*/  ISETP.GE.AND P0, PT, R2, 0x1, PT ;  /* 0x000000010200780c */ /* 0x002fe40003f06270 */
[----:B------:R-:W-:Y:S02]  /*1520*/  CS2R R204, SRZ ;  /* 0x0000000000cc7805 */ /* 0x000fe4000001ff00 */
[----:B------:R-:W-:Y:S01]  /*1530*/  CS2R R202, SRZ ;  /* 0x0000000000ca7805 */ /* 0x000fe2000001ff00 */
[----:B------:R-:W-:Y:S01]  /*1540*/  STL [R1+0x430], RZ ;  /* 0x000430ff01007387 */ /* 0x000fe20000100800 */
[----:B------:R-:W-:-:S02]  /*1550*/  CS2R R200, SRZ ;  /* 0x0000000000c87805 */ /* 0x000fc4000001ff00 */
[----:B------:R-:W-:Y:S02]  /*1560*/  CS2R R198, SRZ ;  /* 0x0000000000c67805 */ /* 0x000fe4000001ff00 */
[----:B------:R-:W-:Y:S01]  /*1570*/  CS2R R196, SRZ ;  /* 0x0000000000c47805 */ /* 0x000fe2000001ff00 */
[----:B------:R-:W-:Y:S01]  /*1580*/  STL [R1+0x42c], RZ ;  /* 0x00042cff01007387 */ /* 0x000fe20000100800 */
[----:B------:R-:W-:Y:S02]  /*1590*/  CS2R R194, SRZ ;  /* 0x0000000000c27805 */ /* 0x000fe4000001ff00 */
        /* <DEDUP_REMOVED lines=32> */
[----:B0-----:R-:W-:Y:S02]  /*17a0*/  CS2R R16, SRZ ;  /* 0x0000000000107805 */ /* 0x001fe4000001ff00 */
        /* <DEDUP_REMOVED lines=93> */
[----:B------:R-:W-:Y:S04]  /*1d80*/  STL [R1+0x3ac], RZ ;  /* 0x0003acff01007387 */ /* 0x000fe80000100800 */
        /* <DEDUP_REMOVED lines=107> */
[----:B------:R-:W-:Y:S04]  /*2440*/  STL [R1], RZ ;  /* 0x000000ff01007387 */ /* 0x000fe80000100800 */
        /* <DEDUP_REMOVED lines=39> */
[----:B------:R-:W-:Y:S01]  /*26c0*/  STL [R1+0xa0], RZ ;  /* 0x0000a0ff01007387 */ /* 0x000fe20000100800 */
[----:B------:R-:W0:Y:S03]  /*26d0*/  S2R R0, SR_TID.X ;  /* 0x0000000000007919 */ /* 0x000e260000002100 */
        /* <DEDUP_REMOVED lines=8> */
[----:B0-----:R-:W-:-:S03]  /*2760*/  LOP3.LUT R0, R0, 0x80, RZ, 0xc0, !PT ;  /* 0x0000008000007812 */ /* 0x001fc600078ec0ff */
[----:B------:R-:W-:Y:S01]  /*2770*/  STL [R1+0xc4], RZ ;  /* 0x0000c4ff01007387 */ /* 0x000fe20000100800 */
[----:B------:R-:W-:-:S03]  /*2780*/  SHF.R.U32.HI R0, RZ, 0x7, R0 ;  /* 0x00000007ff007819 */ /* 0x000fc60000011600 */
        /* <DEDUP_REMOVED lines=33> */
[----:B------:R-:W0:Y:S04]  /*29a0*/  SHFL.IDX PT, R0, R0, RZ, 0x1f ;  /* 0x00001fff00007589 */ /* 0x000e2800000e0000 */
[----:B------:R1:W-:Y:S04]  /*29b0*/  STL [R1+0x14c], RZ ;  /* 0x00014cff01007387 */ /* 0x0003e80000100800 */
[----:B------:R1:W-:Y:S04]  /*29c0*/  STL [R1+0x150], RZ ;  /* 0x000150ff01007387 */ /* 0x0003e80000100800 */
[----:B------:R1:W-:Y:S04]  /*29d0*/  STL [R1+0x154], RZ ;  /* 0x000154ff01007387 */ /* 0x0003e80000100800 */
[----:B------:R1:W-:Y:S04]  /*29e0*/  STL [R1+0x158], RZ ;  /* 0x000158ff01007387 */ /* 0x0003e80000100800 */
[----:B------:R1:W-:Y:S04]  /*29f0*/  STL [R1+0x15c], RZ ;  /* 0x00015cff01007387 */ /* 0x0003e80000100800 */
[----:B------:R1:W-:Y:S01]  /*2a00*/  STL [R1+0x160], RZ ;  /* 0x000160ff01007387 */ /* 0x0003e20000100800 */
[----:B0-----:R-:W-:Y:S01]  /*2a10*/  R2UR UR9, R0 ;  /* 0x00000000000972ca */ /* 0x001fe200000e0000 */
[----:B------:R-:W-:-:S02]  /*2a20*/  IMAD.U32 R0, RZ, RZ, UR4 ;  /* 0x00000004ff007e24 */ /* 0x000fc4000f8e00ff */
[----:B------:R1:W-:Y:S04]  /*2a30*/  STL [R1+0x164], RZ ;  /* 0x000164ff01007387 */ /* 0x0003e80000100800 */
[----:B------:R1:W-:Y:S04]  /*2a40*/  STL [R1+0x168], RZ ;  /* 0x000168ff01007387 */ /* 0x0003e80000100800 */
[----:B------:R1:W-:Y:S02]  /*2a50*/  STL [R1+0x16c], RZ ;  /* 0x00016cff01007387 */ /* 0x0003e40000100800 */
[----:B------:R-:W-:-:S02]  /*2a60*/  ULEA.HI UR10, UR9, UR9, URZ, 0x1 ;  /* 0x00000009090a7291 */ /* 0x000fc4000f8f083f */
[----:B------:R1:W-:Y:S02]  /*2a70*/  STL [R1+0x170], RZ ;  /* 0x000170ff01007387 */ /* 0x0003e40000100800 */
[----:B------:R-:W-:Y:S02]  /*2a80*/  ULOP3.LUT UR10, UR10, 0x1ffffe, URZ, 0xc0, !UPT ;  /* 0x001ffffe0a0a7892 */ /* 0x000fe4000f8ec03f */
[----:B------:R1:W-:Y:S02]  /*2a90*/  STL [R1+0x174], RZ ;  /* 0x000174ff01007387 */ /* 0x0003e40000100800 */
[----:B------:R-:W-:Y:S02]  /*2aa0*/  UIADD3 UR10, UR9, -UR10, URZ ;  /* 0x8000000a090a7290 */ /* 0x000fe4000fffe03f */
[----:B------:R1:W-:Y:S02]  /*2ab0*/  STL [R1+0x178], RZ ;  /* 0x000178ff01007387 */ /* 0x0003e40000100800 */
[----:B------:R-:W-:-:S02]  /*2ac0*/  ULEA UR10, UR10, UR15, 0xb ;  /* 0x0000000f0a0a7291 */ /* 0x000fc4000f8e583f */
[----:B------:R1:W-:Y:S02]  /*2ad0*/  STL [R1+0x17c], RZ ;  /* 0x00017cff01007387 */ /* 0x0003e40000100800 */
[----:B------:R-:W-:Y:S02]  /*2ae0*/  UIADD3 UR10, UR10, 0x100, URZ ;  /* 0x000001000a0a7890 */ /* 0x000fe4000fffe03f */
[----:B------:R1:W-:Y:S02]  /*2af0*/  STL [R1+0x180], RZ ;  /* 0x000180ff01007387 */ /* 0x0003e40000100800 */
[----:B------:R-:W-:Y:S02]  /*2b00*/  USHF.R.U32.HI UR10, URZ, 0x4, UR10 ;  /* 0x000000043f0a7899 */ /* 0x000fe4000801160a */
[----:B------:R1:W-:Y:S02]  /*2b10*/  STL [R1+0x184], RZ ;  /* 0x000184ff01007387 */ /* 0x0003e40000100800 */
[----:B------:R-:W-:-:S02]  /*2b20*/  ULOP3.LUT UR16, UR10, 0x3fff, URZ, 0xc0, !UPT ;  /* 0x00003fff0a107892 */ /* 0x000fc4000f8ec03f */
[----:B------:R1:W-:Y:S04]  /*2b30*/  STL [R1+0x188], RZ ;  /* 0x000188ff01007387 */ /* 0x0003e80000100800 */
        /* <DEDUP_REMOVED lines=28> */
[----:B------:R1:W-:Y:S01]  /*2d00*/  STL [R1+0x1fc], RZ ;  /* 0x0001fcff01007387 */ /* 0x0003e20000100800 */
[----:B------:R-:W-:Y:S05]  /*2d10*/  @!P0 BRA `(.L_x_17) ;  /* 0x0000003400dc8947 */ /* 0x000fea0003800000 */
[----:B------:R-:W-:-:S06]  /*2d20*/  UISETP.NE.AND UP0, UPT, UR22, 0x3, UPT ;  /* 0x000000031600788c */ /* 0x000fcc000bf05270 */
[----:B------:R-:W-:-:S13]  /*2d30*/  PLOP3.LUT P1, PT, PT, PT, UP0, 0x80, 0x0 ;  /* 0x000000000000781c */ /* 0x000fda0003f2f008 */
[----:B------:R-:W-:Y:S05]  /*2d40*/  @!P1 BRA `(.L_x_18) ;  /* 0x0000000000049947 */ /* 0x000fea0003800000 */
[----:B------:R-:W-:Y:S01]  /*2d50*/  BPT.TRAP 0x1 ;  /* 0x000000040000795c */ /* 0x000fe20000300000 */
.L_x_18:
[----:B------:R-:W-:Y:S01]  /*2d60*/  ULEA UR7, UR5, UR15, 0x3 ;  /* 0x0000000f05077291 */ /* 0x000fe2000f8e183f */
[----:B------:R-:W-:-:S05]  /*2d70*/  IMAD.U32 R0, RZ, RZ, UR4 ;  /* 0x00000004ff007e24 */ /* 0x000fca000f8e00ff */
[----:B------:R-:W-:-:S04]  /*2d80*/  SHF.L.U32 R0, R0, 0x1f, RZ ;  /* 0x0000001f00007819 */ /* 0x000fc800000006ff */
[----:B------:R0:W2:Y:S01]  /*2d90*/  SYNCS.PHASECHK.TRANS64.TRYWAIT P0, [UR7], R0 ;  /* 0x00000000ff0075a7 */ /* 0x0000a20008000147 */
[----:B------:R-:W-:Y:S05]  /*2da0*/  @!P1 BRA `(.L_x_19) ;  /* 0x0000000000049947 */ /* 0x000fea0003800000 */
[----:B------:R-:W-:Y:S01]  /*2db0*/  BPT.TRAP 0x1 ;  /* 0x000000040000795c */ /* 0x000fe20000300000 */
.L_x_19:
[----:B------:R3:W-:Y:S01]  /*2dc0*/  STL [R1+0x454], RZ ;  /* 0x000454ff01007387 */ /* 0x0007e20000100800 */
[----:B------:R-:W-:Y:S01]  /*2dd0*/  UMOV UR6, 0x1 ;  /* 0x0000000100067882 */ /* 0x000fe20000000000 */
[----:B--2---:R-:W-:Y:S05]  /*2de0*/  @P0 BRA `(.L_x_20) ;  /* 0x0000000000080947 */ /* 0x004fea0003800000 */
[----:B------:R-:W2:Y:S02]  /*2df0*/  SYNCS.PHASECHK.TRANS64.TRYWAIT P0, [UR7], R0 ;  /* 0x00000000ff0075a7 */ /* 0x000ea40008000147 */
[----:B--2---:R-:W-:Y:S05]  /*2e00*/  @!P0 BRA `(.L_x_21) ;  /* 0x0000020400d48947 */ /* 0x004fea0003800000 */
.L_x_20:
[----:B------:R-:W-:Y:S01]  /*2e10*/  UIADD3 UR7, UR15, 0x8100, URZ ;  /* 0x000081000f077890 */ /* 0x000fe2000fffe03f */
[----:B------:R-:W-:Y:S01]  /*2e20*/  WARPGROUP.ARRIVE ;  /* 0x00000000000079c5 */ /* 0x000fe20000000000 */
[----:B------:R-:W-:Y:S01]  /*2e30*/  ULOP3.LUT UR8, UR16, 0x10000, URZ, 0xfc, !UPT ;  /* 0x0001000010087892 */ /* 0x000fe2000f8efc3f */
[----:B------:R-:W-:Y:S01]  /*2e40*/  STL [R1+0x450], RZ ;  /* 0x000450ff01007387 */ /* 0x000fe20000100800 */
[----:B------:R-:W-:Y:S01]  /*2e50*/  USHF.R.U32.HI UR7, URZ, 0x4, UR7 ;  /* 0x000000043f077899 */ /* 0x000fe20008011607 */
[----:B------:R-:W-:Y:S01]  /*2e60*/  CS2R R236, SRZ ;  /* 0x0000000000ec7805 */ /* 0x000fe2000001ff00 */
[----:B------:R-:W-:Y:S01]  /*2e70*/  ULEA UR8, UR5, UR8, 0x9 ;  /* 0x0000000805087291 */ /* 0x000fe2000f8e483f */
[----:B------:R-:W-:Y:S01]  /*2e80*/  STL [R1+0x44c], RZ ;  /* 0x00044cff01007387 */ /* 0x000fe20000100800 */
[----:B------:R-:W-:Y:S01]  /*2e90*/  ULOP3.LUT UR7, UR7, 0x3fff, URZ, 0xc0, !UPT ;  /* 0x00003fff07077892 */ /* 0x000fe2000f8ec03f */
[----:B------:R-:W-:Y:S01]  /*2ea0*/  CS2R R234, SRZ ;  /* 0x0000000000ea7805 */ /* 0x000fe2000001ff00 */
[----:B------:R-:W-:Y:S01]  /*2eb0*/  UMOV UR9, 0xc0000010 ;  /* 0xc000001000097882 */ /* 0x000fe20000000000 */
[----:B------:R-:W-:Y:S01]  /*2ec0*/  UMOV UR11, 0xc0000010 ;  /* 0xc0000010000b7882 */ /* 0x000fe20000000000 */
[----:B------:R-:W-:Y:S01]  /*2ed0*/  ULOP3.LUT UR7, UR7, 0x10000, URZ, 0xfc, !UPT ;  /* 0x0001000007077892 */ /* 0x000fe2000f8efc3f */
[----:B------:R-:W-:Y:S01]  /*2ee0*/  STL [R1+0x448], RZ ;  /* 0x000448ff01007387 */ /* 0x000fe20000100800 */
[----:B------:R-:W-:-:S02]  /*2ef0*/  CS2R R232, SRZ ;  /* 0x0000000000e87805 */ /* 0x000fc4000001ff00 */
[----:B------:R-:W-:Y:S01]  /*2f00*/  CS2R R230, SRZ ;  /* 0x0000000000e67805 */ /* 0x000fe2000001ff00 */
[----:B------:R-:W-:Y:S01]  /*2f10*/  ULEA UR10, UR5, UR7, 0x9 ;  /* 0x00000007050a7291 */ /* 0x000fe2000f8e483f */
[----:B------:R-:W-:Y:S01]  /*2f20*/  STL [R1+0x444], RZ ;  /* 0x000444ff01007387 */ /* 0x000fe20000100800 */
[----:B------:R-:W-:Y:S01]  /*2f30*/  CS2R R228, SRZ ;  /* 0x0000000000e47805 */ /* 0x000fe2000001ff00 */
[----:B------:R-:W-:Y:S01]  /*2f40*/  ULDC UR7, c[0x0][0x50c] ;  /* 0x0001430000077ab9 */ /* 0x000fe20000000800 */
[----:B------:R-:W-:Y:S01]  /*2f50*/  CS2R R226, SRZ ;  /* 0x0000000000e27805 */ /* 0x000fe2000001ff00 */
[----:B------:R-:W-:Y:S01]  /*2f60*/  STL [R1+0x440], RZ ;  /* 0x000440ff01007387 */ /* 0x000fe20000100800 */
[----:B------:R-:W-:Y:S01]  /*2f70*/  UISETP.NE.AND UP0, UPT, UR7, 0x1, UPT ;  /* 0x000000010700788c */ /* 0x000fe2000bf05270 */
[----:B------:R-:W-:Y:S02]  /*2f80*/  CS2R R224, SRZ ;  /* 0x0000000000e07805 */ /* 0x000fe4000001ff00 */
[----:B------:R-:W-:Y:S01]  /*2f90*/  CS2R R222, SRZ ;  /* 0x0000000000de7805 */ /* 0x000fe2000001ff00 */
[----:B------:R-:W-:Y:S01]  /*2fa0*/  QGMMA.64x256x32.F32.E5M2.E5M2 R4, gdesc[UR8], RZ, !UPT, gsb0 ;  /* 0x03e00000080479f3 */ /* 0x000fe2000c0038ff */
[----:B------:R-:W-:Y:S01]  /*2fb0*/  STL [R1+0x43c], RZ ;  /* 0x00043cff01007387 */ /* 0x000fe20000100800 */
[----:B------:R-:W-:Y:S01]  /*2fc0*/  UIADD3 UR8, UR8, 0x100, URZ ;  /* 0x0000010008087890 */ /* 0x000fe2000fffe03f */
[----:B------:R-:W-:Y:S01]  /*2fd0*/  CS2R R220, SRZ ;  /* 0x0000000000dc7805 */ /* 0x000fe2000001ff00 */
[----:B------:R-:W-:Y:S01]  /*2fe0*/  UMOV UR9, 0xc0000010 ;  /* 0xc000001000097882 */ /* 0x000fe20000000000 */
[----:B------:R-:W-:Y:S01]  /*2ff0*/  STL [R1+0x438], RZ ;  /* 0x000438ff01007387 */ /* 0x000fe20000100800 */
[----:B------:R-:W-:Y:S01]  /*3000*/  USEL UR7, URZ, 0x1, UP0 ;  /* 0x000000013f077887 */ /* 0x000fe20008000000 */
[----:B------:R-:W-:-:S02]  /*3010*/  CS2R R218, SRZ ;  /* 0x0000000000da7805 */ /* 0x000fc4000001ff00 */
[----:B------:R-:W-:Y:S01]  /*3020*/  CS2R R216, SRZ ;  /* 0x0000000000d87805 */ /* 0x000fe2000001ff00 */
[----:B------:R-:W-:Y:S01]  /*3030*/  STL [R1+0x434], RZ ;  /* 0x000434ff01007387 */ /* 0x000fe20000100800 */
[----:B------:R-:W-:Y:S02]  /*3040*/  CS2R R214, SRZ ;  /* 0x0000000000d67805 */ /* 0x000fe4000001ff00 */
[----:B------:R-:W-:Y:S02]  /*3050*/  CS2R R212, SRZ ;  /* 0x0000000000d47805 */ /* 0x000fe4000001ff00 */
[----:B------:R-:W-:Y:S01]  /*3060*/  ISETP.NE.AND P0, PT, RZ, UR7, PT ;  /* 0x00000007ff007c0c */ /* 0x000fe2000bf05270 */
        /* <DEDUP_REMOVED lines=93> */
[----:B------:R-:W-:-:S02]  /*3640*/  WARPGROUP.DEPBAR.LE gsb0, 0x0 ;  /* 0x00008000000079c5 */ /* 0x000fc40000010000 */
[----:B--2---:R-:W-:Y:S01]  /*3650*/  IMAD.MOV.U32 R3, RZ, RZ, R129 ;  /* 0x000000ffff037224 */ /* 0x004fe200078e0081 */
[----:B------:R-:W-:Y:S01]  /*3660*/  STL [R1+0x334], RZ ;  /* 0x000334ff01007387 */ /* 0x000fe20000100800 */
[----:B------:R-:W-:Y:S02]  /*3670*/  IMAD.MOV.U32 R2, RZ, RZ, R130 ;  /* 0x000000ffff027224 */ /* 0x000fe400078e0082 */
[----:B0-----:R-:W-:Y:S01]  /*3680*/  IMAD.MOV.U32 R0, RZ, RZ, R131 ;  /* 0x000000ffff007224 */ /* 0x001fe200078e0083 */
        /* <DEDUP_REMOVED lines=23> */
[----:B------:R0:W-:Y:S04]  /*3800*/  STL.64 [R1], R4 ;  /* 0x0000000401007387 */ /* 0x0001e80000100a00 */
[----:B------:R2:W-:Y:S04]  /*3810*/  STL.64 [R1+0x8], R6 ;  /* 0x0000080601007387 */ /* 0x0005e80000100a00 */
[----:B------:R4:W-:Y:S04]  /*3820*/  STL.64 [R1+0x10], R8 ;  /* 0x0000100801007387 */ /* 0x0009e80000100a00 */
[----:B------:R5:W-:Y:S01]  /*3830*/  STL.64 [R1+0x18], R10 ;  /* 0x0000180a01007387 */ /* 0x000be20000100a00 */
[----:B0-----:R-:W-:-:S03]  /*3840*/  CS2R R4, SRZ ;  /* 0x0000000000047805 */ /* 0x001fc6000001ff00 */
[----:B------:R0:W-:Y:S01]  /*3850*/  STL.64 [R1+0x20], R12 ;  /* 0x0000200c01007387 */ /* 0x0001e20000100a00 */
[----:B--2---:R-:W-:-:S03]  /*3860*/  CS2R R6, SRZ ;  /* 0x0000000000067805 */ /* 0x004fc6000001ff00 */
[----:B------:R2:W-:Y:S01]  /*3870*/  STL.64 [R1+0x28], R14 ;  /* 0x0000280e01007387 */ /* 0x0005e20000100a00 */
[----:B----4-:R-:W-:-:S03]  /*3880*/  CS2R R8, SRZ ;  /* 0x0000000000087805 */ /* 0x010fc6000001ff00 */
[----:B------:R4:W-:Y:S01]  /*3890*/  STL.64 [R1+0x30], R16 ;  /* 0x0000301001007387 */ /* 0x0009e20000100a00 */
[----:B-----5:R-:W-:-:S03]  /*38a0*/  CS2R R10, SRZ ;  /* 0x00000000000a7805 */ /* 0x020fc6000001ff00 */
[----:B------:R5:W-:Y:S01]  /*38b0*/  STL.64 [R1+0x38], R18 ;  /* 0x0000381201007387 */ /* 0x000be20000100a00 */
[----:B0-----:R-:W-:-:S03]  /*38c0*/  CS2R R12, SRZ ;  /* 0x00000000000c7805 */ /* 0x001fc6000001ff00 */
[----:B------:R0:W-:Y:S01]  /*38d0*/  STL.64 [R1+0x40], R20 ;  /* 0x0000401401007387 */ /* 0x0001e20000100a00 */
[----:B--2---:R-:W-:-:S03]  /*38e0*/  CS2R R14, SRZ ;  /* 0x00000000000e7805 */ /* 0x004fc6000001ff00 */
[----:B------:R2:W-:Y:S01]  /*38f0*/  STL.64 [R1+0x48], R22 ;  /* 0x0000481601007387 */ /* 0x0005e20000100a00 */
[----:B----4-:R-:W-:-:S03]  /*3900*/  CS2R R16, SRZ ;  /* 0x0000000000107805 */ /* 0x010fc6000001ff00 */
[----:B------:R-:W-:Y:S01]  /*3910*/  STL.64 [R1+0x50], R24 ;  /* 0x0000501801007387 */ /* 0x000fe20000100a00 */
[----:B-----5:R-:W-:-:S03]  /*3920*/  CS2R R18, SRZ ;  /* 0x0000000000127805 */ /* 0x020fc6000001ff00 */
[----:B------:R-:W-:Y:S01]  /*3930*/  STL.64 [R1+0x58], R26 ;  /* 0x0000581a01007387 */ /* 0x000fe20000100a00 */
[----:B0-----:R-:W-:-:S03]  /*3940*/  CS2R R20, SRZ ;  /* 0x0000000000147805 */ /* 0x001fc6000001ff00 */
[----:B------:R-:W-:Y:S01]  /*3950*/  STL.64 [R1+0x60], R28 ;  /* 0x0000601c01007387 */ /* 0x000fe20000100a00 */
[----:B--2---:R-:W-:-:S03]  /*3960*/  CS2R R22, SRZ ;  /* 0x0000000000167805 */ /* 0x004fc6000001ff00 */
[----:B------:R-:W-:Y:S04]  /*3970*/  STL.64 [R1+0x68], R30 ;  /* 0x0000681e01007387 */ /* 0x000fe80000100a00 */
        /* <DEDUP_REMOVED lines=49> */
[----:B------:R0:W-:Y:S04]  /*3c90*/  STL.64 [R1+0x1f8], R130 ;  /* 0x0001f88201007387 */ /* 0x0001e80000100a00 */
[----:B------:R2:W-:Y:S04]  /*3ca0*/  STL [R1+0x2d4], RZ ;  /* 0x0002d4ff01007387 */ /* 0x0005e80000100800 */
[----:B------:R2:W-:Y:S01]  /*3cb0*/  STL [R1+0x2d0], RZ ;  /* 0x0002d0ff01007387 */ /* 0x0005e20000100800 */
[----:B0-----:R-:W-:-:S03]  /*3cc0*/  WARPGROUP.ARRIVE ;  /* 0x00000000000079c5 */ /* 0x001fc60000000000 */
[----:B------:R2:W-:Y:S04]  /*3cd0*/  STL [R1+0x2cc], RZ ;  /* 0x0002ccff01007387 */ /* 0x0005e80000100800 */
[----:B------:R2:W-:Y:S01]  /*3ce0*/  STL [R1+0x2c8], RZ ;  /* 0x0002c8ff01007387 */ /* 0x0005e20000100800 */
[----:B------:R-:W-:Y:S03]  /*3cf0*/  QGMMA.64x256x32.F32.E5M2.E5M2 R24, gdesc[UR8], RZ, !UPT, gsb0 ;  /* 0x03e00000081879f3 */ /* 0x000fe6000c0038ff */
        /* <DEDUP_REMOVED lines=50> */
[----:B------:R-:W-:-:S02]  /*4020*/  WARPGROUP.DEPBAR.LE gsb0, 0x0 ;  /* 0x00008000000079c5 */ /* 0x000fc40000010000 */
[----:B------:R-:W-:Y:S05]  /*4030*/  @!P0 BRA `(.L_x_22) ;  /* 0x0000002000f88947 */ /* 0x000fea0003800000 */
[----:B------:R-:W4:Y:S04]  /*4040*/  LDL R4, [R1] ;  /* 0x0000000001047983 */ /* 0x000f280000100800 */
[----:B------:R-:W5:Y:S04]  /*4050*/  LDL R5, [R1+0x4] ;  /* 0x0000040001057983 */ /* 0x000f680000100800 */
[----:B------:R-:W3:Y:S04]  /*4060*/  LDL R6, [R1+0x8] ;  /* 0x0000080001067983 */ /* 0x000ee80000100800 */
[----:B------:R-:W2:Y:S04]  /*4070*/  LDL R7, [R1+0xc] ;  /* 0x00000c0001077983 */ /* 0x000ea80000100800 */
        /* <DEDUP_REMOVED lines=100> */
[----:B------:R0:W-:Y:S04]  /*46c0*/  STL [R1+0x4c8], R131 ;  /* 0x0004c88301007387 */ /* 0x0001e80000100800 */
[----:B0-----:R-:W2:Y:S04]  /*46d0*/  LDL R131, [R1+0x1a0] ;  /* 0x0001a00001837983 */ /* 0x001ea80000100800 */
        /* <DEDUP_REMOVED lines=39> */
[----:B0-----:R-:W2:Y:S01]  /*4950*/  LDL R151, [R1+0x1f0] ;  /* 0x0001f00001977983 */ /* 0x001ea20000100800 */
[----:B------:R-:W-:-:S01]  /*4960*/  FADD R3, RZ, R3 ;  /* 0x00000003ff037221 */ /* 0x000fc20000000000 */
[----:B------:R-:W-:Y:S01]  /*4970*/  FADD R2, RZ, R2 ;  /* 0x00000002ff027221 */ /* 0x000fe20000000000 */
[----:B----4-:R-:W-:-:S01]  /*4980*/  FADD R4, RZ, R4 ;  /* 0x00000004ff047221 */ /* 0x010fc20000000000 */
[----:B-----5:R-:W-:Y:S01]  /*4990*/  FADD R5, RZ, R5 ;  /* 0x00000005ff057221 */ /* 0x020fe20000000000 */
[----:B---3--:R-:W-:-:S01]  /*49a0*/  FADD R6, RZ, R6 ;  /* 0x00000006ff067221 */ /* 0x008fc20000000000 */
[----:B--2---:R-:W-:Y:S01]  /*49b0*/  FADD R7, RZ, R7 ;  /* 0x00000007ff077221 */ /* 0x004fe20000000000 */
[----:B------:R-:W-:-:S01]  /*49c0*/  FADD R8, RZ, R8 ;  /* 0x00000008ff087221 */ /* 0x000fc20000000000 */
[----:B------:R-:W-:Y:S01]  /*49d0*/  FADD R9, RZ, R9 ;  /* 0x00000009ff097221 */ /* 0x000fe20000000000 */
        /* <DEDUP_REMOVED lines=13> */
[----:B------:R-:W2:Y:S01]  /*4ab0*/  LDL.LU R131, [R1+0x4c8] ;  /* 0x0004c80001837983 */ /* 0x000ea20000300800 */
        /* <DEDUP_REMOVED lines=13> */
[----:B------:R-:W3:Y:S01]  /*4b90*/  LDL.LU R132, [R1+0x4c4] ;  /* 0x0004c40001847983 */ /* 0x000ee20000300800 */
        /* <DEDUP_REMOVED lines=16> */
[----:B------:R0:W-:Y:S01]  /*4ca0*/  STL [R1+0x200], R133 ;  /* 0x0002008501007387 */ /* 0x0001e20000100800 */
        /* <DEDUP_REMOVED lines=9> */
[----:B0-----:R-:W4:Y:S01]  /*4d40*/  LDL.LU R133, [R1+0x4c0] ;  /* 0x0004c00001857983 */ /* 0x001f220000300800 */
[----:B------:R-:W-:-:S01]  /*4d50*/  FADD R185, RZ, R185 ;  /* 0x000000b9ffb97221 */ /* 0x000fc20000000000 */
[----:B------:R-:W-:Y:S01]  /*4d60*/  FADD R186, RZ, R186 ;  /* 0x000000baffba7221 */ /* 0x000fe20000000000 */
[----:B------:R-:W-:-:S01]  /*4d70*/  FADD R187, RZ, R187 ;  /* 0x000000bbffbb7221 */ /* 0x000fc20000000000 */
        /* <DEDUP_REMOVED lines=10> */
[----:B0-----:R-:W5:Y:S01]  /*4e20*/  LDL.LU R134, [R1+0x4bc] ;  /* 0x0004bc0001867983 */ /* 0x001f620000300800 */
        /* <DEDUP_REMOVED lines=51> */
[----:B0-----:R-:W5:Y:S04]  /*5160*/  LDL.LU R138, [R1+0x4ac] ;  /* 0x0004ac00018a7983 */ /* 0x001f680000300800 */
[----:B------:R0:W-:Y:S01]  /*5170*/  STL [R1+0x218], R139 ;  /* 0x0002188b01007387 */ /* 0x0001e20000100800 */
[----:B------:R-:W-:-:S03]  /*5180*/  FADD R140, RZ, R140 ;  /* 0x0000008cff8c7221 */ /* 0x000fc60000000000 */
        /* <DEDUP_REMOVED lines=34> */
[----:B------:R0:W-:Y:S04]  /*53b0*/  STL [R1+0x248], R151 ;  /* 0x0002489701007387 */ /* 0x0001e80000100800 */
[----:B0-----:R-:W5:Y:S04]  /*53c0*/  LDL.LU R151, [R1+0x478] ;  /* 0x0004780001977983 */ /* 0x001f680000300800 */
[----:B------:R0:W-:Y:S04]  /*53d0*/  STL [R1+0x24c], R3 ;  /* 0x00024c0301007387 */ /* 0x0001e80000100800 */
[----:B------:R1:W-:Y:S01]  /*53e0*/  STL [R1+0x250], R2 ;  /* 0x0002500201007387 */ /* 0x0003e20000100800 */
[----:B0-----:R-:W-:-:S01]  /*53f0*/  FADD R3, RZ, R0 ;  /* 0x00000000ff037221 */ /* 0x001fc20000000000 */
[----:B------:R-:W-:Y:S01]  /*5400*/  FADD R0, RZ, R25 ;  /* 0x00000019ff007221 */ /* 0x000fe20000000000 */
[----:B-1----:R-:W-:-:S03]  /*5410*/  FADD R2, RZ, R24 ;  /* 0x00000018ff027221 */ /* 0x002fc60000000000 */
[----:B------:R0:W-:Y:S04]  /*5420*/  STL [R1+0x254], R3 ;  /* 0x0002540301007387 */ /* 0x0001e80000100800 */
[----:B------:R1:W-:Y:S04]  /*5430*/  STL [R1+0x258], R2 ;  /* 0x0002580201007387 */ /* 0x0003e80000100800 */
[----:B------:R2:W-:Y:S01]  /*5440*/  STL [R1+0x25c], R0 ;  /* 0x00025c0001007387 */ /* 0x0005e20000100800 */
[----:B0-----:R-:W-:-:S01]  /*5450*/  FADD R3, RZ, R26 ;  /* 0x0000001aff037221 */ /* 0x001fc20000000000 */
[----:B-1----:R-:W-:-:S04]  /*5460*/  FADD R2, RZ, R27 ;  /* 0x0000001bff027221 */ /* 0x002fc80000000000 */
[----:B------:R0:W-:Y:S01]  /*5470*/  STL [R1+0x260], R3 ;  /* 0x0002600301007387 */ /* 0x0001e20000100800 */
[----:B--2---:R-:W-:-:S03]  /*5480*/  FADD R0, RZ, R28 ;  /* 0x0000001cff007221 */ /* 0x004fc60000000000 */
        /* <DEDUP_REMOVED lines=207> */
[----:B---3--:R-:W-:-:S04]  /*6180*/  FADD R2, RZ, R132 ;  /* 0x00000084ff027221 */ /* 0x008fc80000000000 */
[----:B------:R5:W-:Y:S01]  /*6190*/  STL [R1+0x404], R3 ;  /* 0x0004040301007387 */ /* 0x000be20000100800 */
[----:B----4-:R-:W-:-:S03]  /*61a0*/  FADD R0, RZ, R133 ;  /* 0x00000085ff007221 */ /* 0x010fc60000000000 */
[----:B------:R0:W-:Y:S04]  /*61b0*/  STL [R1+0x408], R2 ;  /* 0x0004080201007387 */ /* 0x0001e80000100800 */
[----:B------:R1:W-:Y:S01]  /*61c0*/  STL [R1+0x40c], R0 ;  /* 0x00040c0001007387 */ /* 0x0003e20000100800 */
[----:B-----5:R-:W-:-:S01]  /*61d0*/  FADD R3, RZ, R134 ;  /* 0x00000086ff037221 */ /* 0x020fc20000000000 */
[----:B0-----:R-:W-:-:S04]  /*61e0*/  FADD R2, RZ, R135 ;  /* 0x00000087ff027221 */ /* 0x001fc80000000000 */
[----:B------:R0:W-:Y:S01]  /*61f0*/  STL [R1+0x410], R3 ;  /* 0x0004100301007387 */ /* 0x0001e20000100800 */
[----:B-1----:R-:W-:-:S03]  /*6200*/  FADD R0, RZ, R136 ;  /* 0x00000088ff007221 */ /* 0x002fc60000000000 */
        /* <DEDUP_REMOVED lines=32> */
[----:B------:R-:W-:-:S05]  /*6410*/  UMOV UR6, URZ ;  /* 0x0000003f00067c82 */ /* 0x000fca0008000000 */
.L_x_22:
[----:B------:R-:W-:-:S04]  /*6420*/  UIADD3 UR17, UR5, 0x1, URZ ;  /* 0x0000000105117890 */ /* 0x000fc8000fffe03f */
[----:B------:R-:W-:-:S04]  /*6430*/  UISETP.NE.AND UP0, UPT, UR17, 0x4, UPT ;  /* 0x000000041100788c */ /* 0x000fc8000bf05270 */
[----:B------:R-:W-:Y:S02]  /*6440*/  USEL UR8, URZ, 0x1, UP0 ;  /* 0x000000013f087887 */ /* 0x000fe40008000000 */
[----:B------:R-:W-:Y:S02]  /*6450*/  USEL UR17, UR17, URZ, UP0 ;  /* 0x0000003f11117287 */ /* 0x000fe40008000000 */
[----:B------:R-:W-:-:S06]  /*6460*/  ULOP3.LUT UR8, UR4, UR8, URZ, 0x3c, !UPT ;  /* 0x0000000804087292 */ /* 0x000fcc000f8e3c3f */
[----:B0-----:R-:W-:Y:S01]  /*6470*/  IMAD.U32 R0, RZ, RZ, UR8 ;  /* 0x00000008ff007e24 */ /* 0x001fe2000f8e00ff */
[----:B------:R-:W-:-:S06]  /*6480*/  UMOV UR8, 0x1 ;  /* 0x0000000100087882 */ /* 0x000fcc0000000000 */
.L_x_17:
[----:B------:R-:W-:-:S04]  /*6490*/  UISETP.LT.AND UP0, UPT, UR12, 0x1, UPT ;  /* 0x000000010c00788c */ /* 0x000fc8000bf01270 */
[----:B------:R-:W-:-:S04]  /*64a0*/  USEL UR9, UR12, 0x1, UP0 ;  /* 0x000000010c097887 */ /* 0x000fc80008000000 */
[----:B------:R-:W-:-:S04]  /*64b0*/  UIADD3 UR9, UR12, -UR9, URZ ;  /* 0x800000090c097290 */ /* 0x000fc8000fffe03f */
[----:B------:R-:W-:-:S06]  /*64c0*/  UISETP.GE.AND UP0, UPT, UR9, 0x1, UPT ;  /* 0x000000010900788c */ /* 0x000fcc000bf06270 */
[----:B------:R-:W-:-:S13]  /*64d0*/  PLOP3.LUT P0, PT, PT, PT, UP0, 0x80, 0x0 ;  /* 0x000000000000781c */ /* 0x000fda0003f0f008 */
[----:B------:R-:W-:Y:S05]  /*64e0*/  @!P0 BRA `(.L_x_23) ;  /* 0x0000004c00ac8947 */ /* 0x000fea0003800000 */
[----:B------:R-:W-:Y:S01]  /*64f0*/  IMAD.U32 R2, RZ, RZ, UR9 ;  /* 0x00000009ff027e24 */ /* 0x000fe2000f8e00ff */
[----:B------:R-:W-:Y:S01]  /*6500*/  UMOV UR23, UR5 ;  /* 0x0000000500177c82 */ /* 0x000fe20008000000 */
[----:B------:R-:W-:-:S05]  /*6510*/  ULDC UR24, c[0x0][0x50c] ;  /* 0x0001430000187ab9 */ /* 0x000fca0000000800 */
.L_x_31:
[----:B------:R-:W-:-:S06]  /*6520*/  UISETP.NE.AND UP0, UPT, UR22, 0x3, UPT ;  /* 0x000000031600788c */ /* 0x000fcc000bf05270 */
[----:B------:R-:W-:-:S13]  /*6530*/  PLOP3.LUT P1, PT, PT, PT, UP0, 0x80, 0x0 ;  /* 0x000000000000781c */ /* 0x000fda0003f2f008 */
[----:B------:R-:W-:Y:S05]  /*6540*/  @!P1 BRA `(.L_x_24) ;  /* 0x0000000000049947 */ /* 0x000fea0003800000 */
[----:B------:R-:W-:Y:S01]  /*6550*/  BPT.TRAP 0x1 ;  /* 0x000000040000795c */ /* 0x000fe20000300000 */
.L_x_24:
[----:B------:R-:W0:Y:S01]  /*6560*/  S2UR UR9, SR_CgaCtaId ;  /* 0x00000000000979c3 */ /* 0x000e220000008800 */
[----:B------:R-:W-:Y:S01]  /*6570*/  UMOV UR15, 0x400 ;  /* 0x00000400000f7882 */ /* 0x000fe20000000000 */
[----:B------:R-:W-:Y:S01]  /*6580*/  SHF.L.U32 R3, R0, 0x1f, RZ ;  /* 0x0000001f00037819 */ /* 0x000fe200000006ff */
[----:B0-----:R-:W-:-:S04]  /*6590*/  ULEA UR15, UR9, UR15, 0x18 ;  /* 0x0000000f090f7291 */ /* 0x001fc8000f8ec03f */
[----:B------:R-:W-:-:S09]  /*65a0*/  ULEA UR9, UR17, UR15, 0x3 ;  /* 0x0000000f11097291 */ /* 0x000fd2000f8e183f */
[----:B------:R0:W4:Y:S01]  /*65b0*/  SYNCS.PHASECHK.TRANS64.TRYWAIT P0, [UR9], R3 ;  /* 0x00000003ff0075a7 */ /* 0x0001220008000149 */
[----:B------:R-:W-:Y:S05]  /*65c0*/  @!P1 BRA `(.L_x_25) ;  /* 0x0000000000049947 */ /* 0x000fea0003800000 */
[----:B------:R-:W-:Y:S01]  /*65d0*/  BPT.TRAP 0x1 ;  /* 0x000000040000795c */ /* 0x000fe20000300000 */
.L_x_25:
[----:B----4-:R-:W-:Y:S05]  /*65e0*/  @P0 BRA `(.L_x_26) ;  /* 0x0000000000080947 */ /* 0x010fea0003800000 */
[----:B------:R-:W4:Y:S02]  /*65f0*/  SYNCS.PHASECHK.TRANS64.TRYWAIT P0, [UR9], R3 ;  /* 0x00000003ff0075a7 */ /* 0x000f240008000149 */
[----:B----4-:R-:W-:Y:S05]  /*6600*/  @!P0 BRA `(.L_x_27) ;  /* 0x000001cc00ec8947 */ /* 0x010fea0003800000 */
.L_x_26:
        /* <DEDUP_REMOVED lines=64> */
[----:B----4-:R-:W4:Y:S04]  /*6a10*/  LDL.LU.64 R108, [R1] ;  /* 0x00000000016c7983 */ /* 0x010f280000300a00 */
[----:B------:R-:W4:Y:S04]  /*6a20*/  LDL.LU.64 R110, [R1+0x8] ;  /* 0x00000800016e7983 */ /* 0x000f280000300a00 */
        /* <DEDUP_REMOVED lines=61> */
[----:B------:R-:W4:Y:S01]  /*6e00*/  LDL.LU.64 R234, [R1+0x1f8] ;  /* 0x0001f80001ea7983 */ /* 0x000f220000300a00 */
[----:B------:R-:W-:-:S02]  /*6e10*/  UIADD3 UR9, UR15, 0x8100, URZ ;  /* 0x000081000f097890 */ /* 0x000fc4000fffe03f */
[----:B------:R-:W-:Y:S02]  /*6e20*/  UISETP.NE.AND UP0, UPT, UR7, URZ, UPT ;  /* 0x0000003f0700728c */ /* 0x000fe4000bf05270 */
[----:B------:R-:W-:Y:S02]  /*6e30*/  USHF.R.U32.HI UR9, URZ, 0x4, UR9 ;  /* 0x000000043f097899 */ /* 0x000fe40008011609 */
[----:B------:R-:W-:Y:S02]  /*6e40*/  USEL UR8, UR8, URZ, !UP0 ;  /* 0x0000003f08087287 */ /* 0x000fe4000c000000 */
[----:B------:R-:W-:Y:S02]  /*6e50*/  ULOP3.LUT UR9, UR9, 0x3fff, URZ, 0xc0, !UPT ;  /* 0x00003fff09097892 */ /* 0x000fe4000f8ec03f */
[----:B------:R-:W-:Y:S02]  /*6e60*/  ULOP3.LUT UR7, UR16, 0x10000, URZ, 0xfc, !UPT ;  /* 0x0001000010077892 */ /* 0x000fe4000f8efc3f */
[----:B------:R-:W-:-:S02]  /*6e70*/  ULOP3.LUT UR9, UR9, 0x10000, URZ, 0xfc, !UPT ;  /* 0x0001000009097892 */ /* 0x000fc4000f8efc3f */
[----:B------:R-:W-:Y:S02]  /*6e80*/  UISETP.NE.U32.AND UP0, UPT, UR8, URZ, UPT ;  /* 0x0000003f0800728c */ /* 0x000fe4000bf05070 */
[----:B------:R-:W-:Y:S02]  /*6e90*/  ULEA UR8, UR17, UR7, 0x9 ;  /* 0x0000000711087291 */ /* 0x000fe4000f8e483f */
[----:B------:R-:W-:Y:S01]  /*6ea0*/  ULEA UR10, UR17, UR9, 0x9 ;  /* 0x00000009110a7291 */ /* 0x000fe2000f8e483f */
[----:B------:R-:W-:Y:S02]  /*6eb0*/  UMOV UR11, 0xc0000010 ;  /* 0xc0000010000b7882 */ /* 0x000fe40000000000 */
[----:B------:R-:W-:Y:S01]  /*6ec0*/  UMOV UR9, 0xc0000010 ;  /* 0xc000001000097882 */ /* 0x000fe20000000000 */
[----:B----4-:R-:W-:-:S06]  /*6ed0*/  WARPGROUP.ARRIVE ;  /* 0x00000000000079c5 */ /* 0x010fcc0000000000 */
[----:B------:R-:W-:Y:S03]  /*6ee0*/  QGMMA.64x256x32.F32.E5M2.E5M2 R108, gdesc[UR8], R108, UP0, gsb0 ;  /* 0x03e00000086c79f3 */ /* 0x000fe6000b80386c */
[----:B------:R-:W-:Y:S02]  /*6ef0*/  WARPGROUP.DEPBAR.LE gsb0, 0x0 ;  /* 0x00008000000079c5 */ /* 0x000fe40000010000 */
[----:B------:R-:W-:Y:S01]  /*6f00*/  STL.64 [R1], R108 ;  /* 0x0000006c01007387 */ /* 0x000fe20000100a00 */
[----:B0-----:R-:W-:-:S03]  /*6f10*/  IMAD.MOV.U32 R3, RZ, RZ, R108 ;  /* 0x000000ffff037224 */ /* 0x001fc600078e006c */
        /* <DEDUP_REMOVED lines=63> */
[----:B0-----:R0:W5:Y:S04]  /*7310*/  LDL.LU.64 R234, [R1+0x670] ;  /* 0x0006700001ea7983 */ /* 0x0011680000300a00 */
[----:B------:R0:W5:Y:S04]  /*7320*/  LDL.LU.64 R232, [R1+0x668] ;  /* 0x0006680001e87983 */ /* 0x0001680000300a00 */
        /* <DEDUP_REMOVED lines=62> */
[----:B------:R-:W-:Y:S01]  /*7710*/  UIADD3 UR8, UR8, 0x100, URZ ;  /* 0x0000010008087890 */ /* 0x000fe2000fffe03f */
[----:B------:R-:W-:Y:S01]  /*7720*/  UMOV UR9, 0xc0000010 ;  /* 0xc000001000097882 */ /* 0x000fe20000000000 */
[----:B------:R-:W-:Y:S01]  /*7730*/  UIADD3 UR6, UR6, 0x1, URZ ;  /* 0x0000000106067890 */ /* 0x000fe2000fffe03f */
[----:B----4-:R-:W-:-:S06]  /*7740*/  WARPGROUP.ARRIVE ;  /* 0x00000000000079c5 */ /* 0x010fcc0000000000 */
[----:B------:R-:W-:Y:S01]  /*7750*/  QGMMA.64x256x32.F32.E5M2.E5M2 R24, gdesc[UR8], R24, UP0, gsb0 ;  /* 0x03e00000081879f3 */ /* 0x000fe2000b803818 */
[----:B------:R-:W-:-:S04]  /*7760*/  UISETP.NE.AND UP0, UPT, UR6, UR24, UPT ;  /* 0x000000180600728c */ /* 0x000fc8000bf05270 */
[----:B------:R-:W-:-:S06]  /*7770*/  USEL UR7, URZ, 0x1, UP0 ;  /* 0x000000013f077887 */ /* 0x000fcc0008000000 */
[----:B------:R-:W-:Y:S01]  /*7780*/  ISETP.NE.AND P0, PT, RZ, UR7, PT ;  /* 0x00000007ff007c0c */ /* 0x000fe2000bf05270 */
[----:B------:R-:W-:-:S12]  /*7790*/  WARPGROUP.DEPBAR.LE gsb0, 0x0 ;  /* 0x00008000000079c5 */ /* 0x000fd80000010000 */
[----:B0-----:R-:W-:Y:S05]  /*77a0*/  @!P0 BRA `(.L_x_28) ;  /* 0x00000038008c8947 */ /* 0x001fea0003800000 */
[----:B------:R0:W-:Y:S04]  /*77b0*/  STL [R1+0x660], R31 ;  /* 0x0006601f01007387 */ /* 0x0001e80000100800 */
[----:B------:R4:W-:Y:S01]  /*77c0*/  STL [R1+0x65c], R32 ;  /* 0x00065c2001007387 */ /* 0x0009e20000100800 */
[----:B0-----:R-:W-:-:S03]  /*77d0*/  IMAD.MOV.U32 R31, RZ, RZ, R3 ;  /* 0x000000ffff1f7224 */ /* 0x001fc600078e0003 */
[----:B----4-:R-:W4:Y:S04]  /*77e0*/  LDL R32, [R1+0x4] ;  /* 0x0000040001207983 */ /* 0x010f280000100800 */
[----:B------:R0:W-:Y:S04]  /*77f0*/  STL [R1+0x658], R33 ;  /* 0x0006582101007387 */ /* 0x0001e80000100800 */
[----:B0-----:R-:W2:Y:S04]  /*7800*/  LDL R33, [R1+0x8] ;  /* 0x0000080001217983 */ /* 0x001ea80000100800 */
[----:B------:R0:W-:Y:S04]  /*7810*/  STL [R1+0x654], R34 ;  /* 0x0006542201007387 */ /* 0x0001e80000100800 */
[----:B0-----:R-:W3:Y:S04]  /*7820*/  LDL R34, [R1+0xc] ;  /* 0x00000c0001227983 */ /* 0x001ee80000100800 */
        /* <DEDUP_REMOVED lines=175> */
[----:B0-----:R-:W3:Y:S04]  /*8320*/  LDL.LU R122, [R1+0x200] ;  /* 0x00020000017a7983 */ /* 0x001ee80000300800 */
        /* <DEDUP_REMOVED lines=14> */
[----:B------:R-:W3:Y:S04]  /*8410*/  LDL.LU R3, [R1+0x234] ;  /* 0x0002340001037983 */ /* 0x000ee80000300800 */
        /* <DEDUP_REMOVED lines=46> */
[----:B-----5:R0:W-:Y:S04]  /*8700*/  STL [R1+0x478], R0 ;  /* 0x0004780001007387 */ /* 0x0201e80000100800 */
[----:B0-----:R-:W3:Y:S01]  /*8710*/  LDL R0, [R1+0x168] ;  /* 0x0001680001007983 */ /* 0x001ee20000100800 */
[----:B------:R-:W-:-:S01]  /*8720*/  FADD R4, R31, R4 ;  /* 0x000000041f047221 */ /* 0x000fc20000000000 */
[----:B----4-:R-:W-:Y:S01]  /*8730*/  FADD R5, R32, R5 ;  /* 0x0000000520057221 */ /* 0x010fe20000000000 */
[----:B--2---:R-:W-:-:S01]  /*8740*/  FADD R6, R33, R6 ;  /* 0x0000000621067221 */ /* 0x004fc20000000000 */
[----:B------:R-:W2:Y:S01]  /*8750*/  LDL.LU R31, [R1+0x660] ;  /* 0x00066000011f7983 */ /* 0x000ea20000300800 */
[----:B---3--:R-:W-:-:S01]  /*8760*/  FADD R7, R34, R7 ;  /* 0x0000000722077221 */ /* 0x008fc20000000000 */
[----:B------:R-:W-:-:S02]  /*8770*/  FADD R8, R35, R8 ;  /* 0x0000000823087221 */ /* 0x000fc40000000000 */
[----:B------:R-:W3:Y:S01]  /*8780*/  LDL.LU R32, [R1+0x65c] ;  /* 0x00065c0001207983 */ /* 0x000ee20000300800 */
[----:B------:R-:W-:-:S03]  /*8790*/  FADD R9, R36, R9 ;  /* 0x0000000924097221 */ /* 0x000fc60000000000 */
[----:B------:R-:W4:Y:S01]  /*87a0*/  LDL.LU R33, [R1+0x658] ;  /* 0x0006580001217983 */ /* 0x000f220000300800 */
        /* <DEDUP_REMOVED lines=160> */
[----:B------:R-:W-:-:S01]  /*91b0*/  FADD R218, R117, R218 ;  /* 0x000000da75da7221 */ /* 0x000fc20000000000 */
[----:B------:R-:W-:Y:S02]  /*91c0*/  FADD R122, R124, R122 ;  /* 0x0000007a7c7a7221 */ /* 0x000fe40000000000 */
[----:B------:R-:W4:Y:S01]  /*91d0*/  LDL.LU R114, [R1+0x514] ;  /* 0x0005140001727983 */ /* 0x000f220000300800 */
[----:B------:R-:W-:-:S03]  /*91e0*/  FADD R219, R118, R219 ;  /* 0x000000db76db7221 */ /* 0x000fc60000000000 */
[----:B------:R-:W4:Y:S01]  /*91f0*/  LDL.LU R115, [R1+0x510] ;  /* 0x0005100001737983 */ /* 0x000f220000300800 */
[----:B------:R-:W-:-:S03]  /*9200*/  FADD R220, R119, R220 ;  /* 0x000000dc77dc7221 */ /* 0x000fc60000000000 */
[----:B------:R-:W4:Y:S01]  /*9210*/  LDL.LU R116, [R1+0x50c] ;  /* 0x00050c0001747983 */ /* 0x000f220000300800 */
[----:B------:R-:W-:-:S03]  /*9220*/  FADD R221, R120, R221 ;  /* 0x000000dd78dd7221 */ /* 0x000fc60000000000 */
[----:B------:R-:W4:Y:S04]  /*9230*/  LDL.LU R117, [R1+0x508] ;  /* 0x0005080001757983 */ /* 0x000f280000300800 */
[----:B------:R-:W4:Y:S04]  /*9240*/  LDL.LU R118, [R1+0x504] ;  /* 0x0005040001767983 */ /* 0x000f280000300800 */
[----:B------:R-:W4:Y:S04]  /*9250*/  LDL.LU R119, [R1+0x500] ;  /* 0x0005000001777983 */ /* 0x000f280000300800 */
[----:B------:R-:W4:Y:S01]  /*9260*/  LDL.LU R120, [R1+0x4fc] ;  /* 0x0004fc0001787983 */ /* 0x000f220000300800 */
[----:B------:R-:W-:-:S01]  /*9270*/  FADD R237, R126, R237 ;  /* 0x000000ed7eed7221 */ /* 0x000fc20000000000 */
[----:B------:R-:W-:Y:S01]  /*9280*/  FADD R236, R128, R236 ;  /* 0x000000ec80ec7221 */ /* 0x000fe20000000000 */
[----:B------:R-:W-:-:S01]  /*9290*/  FADD R225, R150, R225 ;  /* 0x000000e196e17221 */ /* 0x000fc20000000000 */
[----:B------:R0:W-:Y:S01]  /*92a0*/  STL [R1+0x200], R122 ;  /* 0x0002007a01007387 */ /* 0x0001e20000100800 */
[----:B------:R-:W-:-:S01]  /*92b0*/  FADD R228, R146, R228 ;  /* 0x000000e492e47221 */ /* 0x000fc20000000000 */
[----:B------:R-:W-:Y:S01]  /*92c0*/  FADD R230, R143, R230 ;  /* 0x000000e68fe67221 */ /* 0x000fe20000000000 */
[----:B------:R-:W-:-:S01]  /*92d0*/  FADD R231, R141, R231 ;  /* 0x000000e78de77221 */ /* 0x000fc20000000000 */
[----:B------:R-:W-:Y:S01]  /*92e0*/  FADD R223, R2, R223 ;  /* 0x000000df02df7221 */ /* 0x000fe20000000000 */
[----:B------:R-:W-:-:S01]  /*92f0*/  FADD R222, R0, R222 ;  /* 0x000000de00de7221 */ /* 0x000fc20000000000 */
[----:B------:R-:W-:Y:S01]  /*9300*/  FADD R224, R151, R224 ;  /* 0x000000e097e07221 */ /* 0x000fe20000000000 */
[----:B------:R-:W-:-:S01]  /*9310*/  FADD R226, R149, R226 ;  /* 0x000000e295e27221 */ /* 0x000fc20000000000 */
[----:B------:R-:W-:Y:S01]  /*9320*/  FADD R227, R147, R227 ;  /* 0x000000e393e37221 */ /* 0x000fe20000000000 */
[----:B------:R-:W-:-:S01]  /*9330*/  FADD R229, R145, R229 ;  /* 0x000000e591e57221 */ /* 0x000fc20000000000 */
[----:B0-----:R-:W2:Y:S01]  /*9340*/  LDL.LU R122, [R1+0x204] ;  /* 0x00020400017a7983 */ /* 0x001ea20000300800 */
[----:B------:R-:W-:-:S01]  /*9350*/  FADD R232, R136, R232 ;  /* 0x000000e888e87221 */ /* 0x000fc20000000000 */
[----:B------:R-:W-:Y:S01]  /*9360*/  FADD R233, R134, R233 ;  /* 0x000000e986e97221 */ /* 0x000fe20000000000 */
[----:B------:R-:W-:-:S01]  /*9370*/  FADD R234, R132, R234 ;  /* 0x000000ea84ea7221 */ /* 0x000fc20000000000 */
[----:B------:R-:W3:Y:S01]  /*9380*/  LDL.LU R124, [R1+0x208] ;  /* 0x00020800017c7983 */ /* 0x000ee20000300800 */
[----:B------:R-:W-:-:S03]  /*9390*/  FADD R235, R130, R235 ;  /* 0x000000eb82eb7221 */ /* 0x000fc60000000000 */
[----:B------:R-:W4:Y:S04]  /*93a0*/  LDL.LU R126, [R1+0x20c] ;  /* 0x00020c00017e7983 */ /* 0x000f280000300800 */
[----:B------:R-:W4:Y:S04]  /*93b0*/  LDL.LU R128, [R1+0x210] ;  /* 0x0002100001807983 */ /* 0x000f280000300800 */
[----:B------:R-:W4:Y:S04]  /*93c0*/  LDL.LU R150, [R1+0x214] ;  /* 0x0002140001967983 */ /* 0x000f280000300800 */
[----:B------:R-:W4:Y:S04]  /*93d0*/  LDL.LU R146, [R1+0x218] ;  /* 0x0002180001927983 */ /* 0x000f280000300800 */
[----:B------:R-:W4:Y:S04]  /*93e0*/  LDL.LU R143, [R1+0x21c] ;  /* 0x00021c00018f7983 */ /* 0x000f280000300800 */
[----:B------:R-:W4:Y:S04]  /*93f0*/  LDL.LU R141, [R1+0x220] ;  /* 0x00022000018d7983 */ /* 0x000f280000300800 */
[----:B------:R-:W4:Y:S04]  /*9400*/  LDL.LU R2, [R1+0x224] ;  /* 0x0002240001027983 */ /* 0x000f280000300800 */
[----:B------:R-:W4:Y:S04]  /*9410*/  LDL.LU R0, [R1+0x228] ;  /* 0x0002280001007983 */ /* 0x000f280000300800 */
[----:B------:R-:W4:Y:S04]  /*9420*/  LDL R130, [R1+0x1e0] ;  /* 0x0001e00001827983 */ /* 0x000f280000100800 */
[----:B------:R-:W4:Y:S04]  /*9430*/  LDL R132, [R1+0x1e4] ;  /* 0x0001e40001847983 */ /* 0x000f280000100800 */
[----:B------:R-:W4:Y:S04]  /*9440*/  LDL R134, [R1+0x1e8] ;  /* 0x0001e80001867983 */ /* 0x000f280000100800 */
[----:B------:R-:W4:Y:S04]  /*9450*/  LDL R136, [R1+0x1ec] ;  /* 0x0001ec0001887983 */ /* 0x000f280000100800 */
[----:B------:R-:W4:Y:S04]  /*9460*/  LDL R151, [R1+0x1f0] ;  /* 0x0001f00001977983 */ /* 0x000f280000100800 */
[----:B------:R-:W4:Y:S04]  /*9470*/  LDL R149, [R1+0x1f4] ;  /* 0x0001f40001957983 */ /* 0x000f280000100800 */
[----:B------:R-:W4:Y:S04]  /*9480*/  LDL R147, [R1+0x1f8] ;  /* 0x0001f80001937983 */ /* 0x000f280000100800 */
[----:B------:R-:W4:Y:S01]  /*9490*/  LDL R145, [R1+0x1fc] ;  /* 0x0001fc0001917983 */ /* 0x000f220000100800 */
[----:B------:R-:W-:-:S01]  /*94a0*/  FADD R137, R138, R137 ;  /* 0x000000898a897221 */ /* 0x000fc20000000000 */
[----:B------:R-:W-:Y:S01]  /*94b0*/  FADD R133, R135, R133 ;  /* 0x0000008587857221 */ /* 0x000fe20000000000 */
[----:B------:R-:W-:-:S01]  /*94c0*/  FADD R3, R131, R3 ;  /* 0x0000000383037221 */ /* 0x000fc20000000000 */
[----:B--2---:R-:W-:-:S02]  /*94d0*/  FADD R122, R121, R122 ;  /* 0x0000007a797a7221 */ /* 0x004fc40000000000 */
[----:B------:R-:W2:Y:S01]  /*94e0*/  LDL.LU R121, [R1+0x4f8] ;  /* 0x0004f80001797983 */ /* 0x000ea20000300800 */
[----:B---3--:R-:W-:-:S03]  /*94f0*/  FADD R124, R123, R124 ;  /* 0x0000007c7b7c7221 */ /* 0x008fc60000000000 */
[----:B------:R0:W-:Y:S01]  /*9500*/  STL [R1+0x204], R122 ;  /* 0x0002047a01007387 */ /* 0x0001e20000100800 */
[----:B----4-:R-:W-:-:S01]  /*9510*/  FADD R126, R125, R126 ;  /* 0x0000007e7d7e7221 */ /* 0x010fc20000000000 */
[----:B------:R-:W-:Y:S02]  /*9520*/  FADD R128, R127, R128 ;  /* 0x000000807f807221 */ /* 0x000fe40000000000 */
[----:B0-----:R-:W3:Y:S04]  /*9530*/  LDL.LU R122, [R1+0x4f4] ;  /* 0x0004f400017a7983 */ /* 0x001ee80000300800 */
[----:B------:R-:W4:Y:S04]  /*9540*/  LDL.LU R123, [R1+0x4f0] ;  /* 0x0004f000017b7983 */ /* 0x000f280000300800 */
[----:B------:R0:W-:Y:S01]  /*9550*/  STL [R1+0x208], R124 ;  /* 0x0002087c01007387 */ /* 0x0001e20000100800 */
[----:B------:R-:W-:-:S01]  /*9560*/  FADD R150, R129, R150 ;  /* 0x0000009681967221 */ /* 0x000fc20000000000 */
[----:B------:R-:W-:Y:S01]  /*9570*/  FADD R146, R148, R146 ;  /* 0x0000009294927221 */ /* 0x000fe20000000000 */
[----:B------:R-:W-:-:S01]  /*9580*/  FADD R143, R144, R143 ;  /* 0x0000008f908f7221 */ /* 0x000fc20000000000 */
[----:B------:R-:W-:Y:S01]  /*9590*/  FADD R141, R142, R141 ;  /* 0x0000008d8e8d7221 */ /* 0x000fe20000000000 */
[----:B0-----:R-:W4:Y:S04]  /*95a0*/  LDL.LU R124, [R1+0x4ec] ;  /* 0x0004ec00017c7983 */ /* 0x001f280000300800 */
[----:B------:R-:W4:Y:S04]  /*95b0*/  LDL.LU R125, [R1+0x4e8] ;  /* 0x0004e800017d7983 */ /* 0x000f280000300800 */
[----:B------:R0:W-:Y:S01]  /*95c0*/  STL [R1+0x20c], R126 ;  /* 0x00020c7e01007387 */ /* 0x0001e20000100800 */
[----:B------:R-:W-:-:S01]  /*95d0*/  FADD R2, R140, R2 ;  /* 0x000000028c027221 */ /* 0x000fc20000000000 */
[----:B------:R-:W-:-:S02]  /*95e0*/  FADD R0, R139, R0 ;  /* 0x000000008b007221 */ /* 0x000fc40000000000 */
[----:B0-----:R-:W4:Y:S04]  /*95f0*/  LDL.LU R126, [R1+0x4e4] ;  /* 0x0004e400017e7983 */ /* 0x001f280000300800 */
[----:B------:R-:W4:Y:S04]  /*9600*/  LDL.LU R127, [R1+0x4e0] ;  /* 0x0004e000017f7983 */ /* 0x000f280000300800 */
[----:B------:R0:W-:Y:S04]  /*9610*/  STL [R1+0x210], R128 ;  /* 0x0002108001007387 */ /* 0x0001e80000100800 */
[----:B0-----:R-:W4:Y:S04]  /*9620*/  LDL.LU R128, [R1+0x4dc] ;  /* 0x0004dc0001807983 */ /* 0x001f280000300800 */
[----:B------:R-:W4:Y:S04]  /*9630*/  LDL.LU R129, [R1+0x4d8] ;  /* 0x0004d80001817983 */ /* 0x000f280000300800 */
[----:B------:R-:W-:Y:S04]  /*9640*/  STL [R1+0x214], R150 ;  /* 0x0002149601007387 */ /* 0x000fe80000100800 */
[----:B------:R-:W-:Y:S04]  /*9650*/  STL [R1+0x218], R146 ;  /* 0x0002189201007387 */ /* 0x000fe80000100800 */
[----:B------:R-:W-:Y:S04]  /*9660*/  STL [R1+0x21c], R143 ;  /* 0x00021c8f01007387 */ /* 0x000fe80000100800 */
[----:B------:R-:W-:Y:S04]  /*9670*/  STL [R1+0x220], R141 ;  /* 0x0002208d01007387 */ /* 0x000fe80000100800 */
[----:B------:R-:W-:Y:S04]  /*9680*/  STL [R1+0x224], R2 ;  /* 0x0002240201007387 */ /* 0x000fe80000100800 */
[----:B------:R-:W-:Y:S04]  /*9690*/  STL [R1+0x228], R0 ;  /* 0x0002280001007387 */ /* 0x000fe80000100800 */
[----:B------:R-:W2:Y:S04]  /*96a0*/  LDL.LU R131, [R1+0x238] ;  /* 0x0002380001837983 */ /* 0x000ea80000300800 */
[----:B------:R-:W-:Y:S04]  /*96b0*/  STL [R1+0x22c], R137 ;  /* 0x00022c8901007387 */ /* 0x000fe80000100800 */
[----:B------:R0:W-:Y:S04]  /*96c0*/  STL [R1+0x230], R133 ;  /* 0x0002308501007387 */ /* 0x0001e80000100800 */
[----:B0-----:R-:W3:Y:S04]  /*96d0*/  LDL.LU R133, [R1+0x23c] ;  /* 0x00023c0001857983 */ /* 0x001ee80000300800 */
[----:B------:R-:W4:Y:S04]  /*96e0*/  LDL.LU R135, [R1+0x240] ;  /* 0x0002400001877983 */ /* 0x000f280000300800 */
[----:B------:R0:W-:Y:S04]  /*96f0*/  STL [R1+0x234], R3 ;  /* 0x0002340301007387 */ /* 0x0001e80000100800 */
        /* <DEDUP_REMOVED lines=11> */
[----:B0-----:R-:W4:Y:S04]  /*97b0*/  LDL.LU R3, [R1+0x270] ;  /* 0x0002700001037983 */ /* 0x001f280000300800 */
[----:B------:R-:W4:Y:S04]  /*97c0*/  LDL.LU R2, [R1+0x274] ;  /* 0x0002740001027983 */ /* 0x000f280000300800 */
[----:B------:R-:W4:Y:S01]  /*97d0*/  LDL.LU R0, [R1+0x278] ;  /* 0x0002780001007983 */ /* 0x000f220000300800 */
[----:B--2---:R-:W-:-:S03]  /*97e0*/  FADD R131, R130, R131 ;  /* 0x0000008382837221 */ /* 0x004fc60000000000 */
[----:B------:R-:W2:Y:S04]  /*97f0*/  LDL.LU R130, [R1+0x4d4] ;  /* 0x0004d40001827983 */ /* 0x000ea80000300800 */
[----:B------:R0:W-:Y:S04]  /*9800*/  STL [R1+0x238], R131 ;  /* 0x0002388301007387 */ /* 0x0001e80000100800 */
[----:B0-----:R-:W2:Y:S01]  /*9810*/  LDL.LU R131, [R1+0x4d0] ;  /* 0x0004d00001837983 */ /* 0x001ea20000300800 */
[----:B---3--:R-:W-:-:S03]  /*9820*/  FADD R133, R132, R133 ;  /* 0x0000008584857221 */ /* 0x008fc60000000000 */
[----:B------:R-:W3:Y:S01]  /*9830*/  LDL.LU R132, [R1+0x4cc] ;  /* 0x0004cc0001847983 */ /* 0x000ee20000300800 */
[----:B----4-:R-:W-:-:S03]  /*9840*/  FADD R135, R134, R135 ;  /* 0x0000008786877221 */ /* 0x010fc60000000000 */
[----:B------:R0:W-:Y:S01]  /*9850*/  STL [R1+0x23c], R133 ;  /* 0x00023c8501007387 */ /* 0x0001e20000100800 */
[----:B------:R-:W-:-:S03]  /*9860*/  FADD R137, R136, R137 ;  /* 0x0000008988897221 */ /* 0x000fc60000000000 */
[----:B0-----:R-:W4:Y:S01]  /*9870*/  LDL.LU R133, [R1+0x4c8] ;  /* 0x0004c80001857983 */ /* 0x001f220000300800 */
[----:B------:R-:W-:-:S03]  /*9880*/  FADD R150, R151, R150 ;  /* 0x0000009697967221 */ /* 0x000fc60000000000 */
[----:B------:R-:W4:Y:S01]  /*9890*/  LDL.LU R134, [R1+0x4c4] ;  /* 0x0004c40001867983 */ /* 0x000f220000300800 */
[----:B------:R-:W-:-:S03]  /*98a0*/  FADD R148, R149, R148 ;  /* 0x0000009495947221 */ /* 0x000fc60000000000 */
[----:B------:R0:W-:Y:S01]  /*98b0*/  STL [R1+0x240], R135 ;  /* 0x0002408701007387 */ /* 0x0001e20000100800 */
[----:B------:R-:W-:-:S01]  /*98c0*/  FADD R146, R147, R146 ;  /* 0x0000009293927221 */ /* 0x000fc20000000000 */
[----:B------:R-:W-:Y:S02]  /*98d0*/  FADD R144, R145, R144 ;  /* 0x0000009091907221 */ /* 0x000fe40000000000 */
[----:B0-----:R-:W4:Y:S01]  /*98e0*/  LDL.LU R135, [R1+0x4c0] ;  /* 0x0004c00001877983 */ /* 0x001f220000300800 */
[----:B------:R-:W-:-:S03]  /*98f0*/  FADD R143, R24, R143 ;  /* 0x0000008f188f7221 */ /* 0x000fc60000000000 */
[----:B------:R-:W4:Y:S01]  /*9900*/  LDL.LU R136, [R1+0x4bc] ;  /* 0x0004bc0001887983 */ /* 0x000f220000300800 */
[----:B------:R-:W-:-:S03]  /*9910*/  FADD R142, R25, R142 ;  /* 0x0000008e198e7221 */ /* 0x000fc60000000000 */
[----:B------:R0:W-:Y:S01]  /*9920*/  STL [R1+0x244], R137 ;  /* 0x0002448901007387 */ /* 0x0001e20000100800 */
[----:B------:R-:W-:-:S01]  /*9930*/  FADD R141, R26, R141 ;  /* 0x0000008d1a8d7221 */ /* 0x000fc20000000000 */
[----:B------:R-:W-:Y:S01]  /*9940*/  FADD R140, R27, R140 ;  /* 0x0000008c1b8c7221 */ /* 0x000fe20000000000 */
[----:B------:R-:W-:-:S01]  /*9950*/  FADD R139, R28, R139 ;  /* 0x0000008b1c8b7221 */ /* 0x000fc20000000000 */
[----:B0-----:R-:W4:Y:S04]  /*9960*/  LDL.LU R137, [R1+0x4b8] ;  /* 0x0004b80001897983 */ /* 0x001f280000300800 */
[----:B------:R0:W-:Y:S01]  /*9970*/  STL [R1+0x248], R150 ;  /* 0x0002489601007387 */ /* 0x0001e20000100800 */
[----:B------:R-:W-:-:S03]  /*9980*/  FADD R138, R29, R138 ;  /* 0x0000008a1d8a7221 */ /* 0x000fc60000000000 */
[----:B------:R1:W-:Y:S04]  /*9990*/  STL [R1+0x24c], R148 ;  /* 0x00024c9401007387 */ /* 0x0003e80000100800 */
        /* <DEDUP_REMOVED lines=9> */
[----:B------:R1:W-:Y:S04]  /*9a30*/  STL [R1+0x268], R139 ;  /* 0x0002688b01007387 */ /* 0x0003e80000100800 */
[----:B------:R1:W-:Y:S04]  /*9a40*/  STL [R1+0x26c], R138 ;  /* 0x00026c8a01007387 */ /* 0x0003e80000100800 */
[----:B------:R-:W2:Y:S04]  /*9a50*/  LDL.LU R151, [R1+0x27c] ;  /* 0x00027c0001977983 */ /* 0x000ea80000300800 */
[----:B------:R1:W-:Y:S04]  /*9a60*/  STL [R1+0x270], R3 ;  /* 0x0002700301007387 */ /* 0x0003e80000100800 */
[----:B0-----:R-:W3:Y:S04]  /*9a70*/  LDL.LU R150, [R1+0x280] ;  /* 0x0002800001967983 */ /* 0x001ee80000300800 */
[----:B------:R0:W-:Y:S04]  /*9a80*/  STL [R1+0x274], R2 ;  /* 0x0002740201007387 */ /* 0x0001e80000100800 */
[----:B------:R-:W4:Y:S04]  /*9a90*/  LDL.LU R149, [R1+0x284] ;  /* 0x0002840001957983 */ /* 0x000f280000300800 */
[----:B------:R0:W-:Y:S04]  /*9aa0*/  STL [R1+0x278], R0 ;  /* 0x0002780001007387 */ /* 0x0001e80000100800 */
[----:B-1----:R-:W4:Y:S04]  /*9ab0*/  LDL.LU R148, [R1+0x288] ;  /* 0x0002880001947983 */ /* 0x002f280000300800 */
        /* <DEDUP_REMOVED lines=12> */
[----:B------:R-:W4:Y:S01]  /*9b80*/  LDL.LU R0, [R1+0x2bc] ;  /* 0x0002bc0001007983 */ /* 0x000f220000300800 */
[----:B--2---:R-:W-:-:S01]  /*9b90*/  FADD R151, R33, R151 ;  /* 0x0000009721977221 */ /* 0x004fc20000000000 */
[----:B---3--:R-:W-:-:S04]  /*9ba0*/  FADD R150, R34, R150 ;  /* 0x0000009622967221 */ /* 0x008fc80000000000 */
[----:B------:R0:W-:Y:S01]  /*9bb0*/  STL [R1+0x27c], R151 ;  /* 0x00027c9701007387 */ /* 0x0001e20000100800 */
[----:B----4-:R-:W-:-:S03]  /*9bc0*/  FADD R149, R35, R149 ;  /* 0x0000009523957221 */ /* 0x010fc60000000000 */
[----:B------:R1:W-:Y:S01]  /*9bd0*/  STL [R1+0x280], R150 ;  /* 0x0002809601007387 */ /* 0x0003e20000100800 */
[----:B------:R-:W-:-:S03]  /*9be0*/  FADD R148, R36, R148 ;  /* 0x0000009424947221 */ /* 0x000fc60000000000 */
        /* <DEDUP_REMOVED lines=24> */
[----:B0-----:R-:W4:Y:S01]  /*9d70*/  LDL.LU R151, [R1+0x2c0] ;  /* 0x0002c00001977983 */ /* 0x001f220000300800 */
[----:B------:R-:W-:-:S03]  /*9d80*/  FADD R0, R49, R0 ;  /* 0x0000000031007221 */ /* 0x000fc60000000000 */
[----:B------:R0:W-:Y:S04]  /*9d90*/  STL [R1+0x2b4], R3 ;  /* 0x0002b40301007387 */ /* 0x0001e80000100800 */
[----:B-1----:R-:W4:Y:S04]  /*9da0*/  LDL.LU R150, [R1+0x2c4] ;  /* 0x0002c40001967983 */ /* 0x002f280000300800 */
[----:B------:R1:W-:Y:S04]  /*9db0*/  STL [R1+0x2b8], R2 ;  /* 0x0002b80201007387 */ /* 0x0003e80000100800 */
[----:B--2---:R-:W2:Y:S04]  /*9dc0*/  LDL.LU R149, [R1+0x2c8] ;  /* 0x0002c80001957983 */ /* 0x004ea80000300800 */
[----:B------:R1:W-:Y:S04]  /*9dd0*/  STL [R1+0x2bc], R0 ;  /* 0x0002bc0001007387 */ /* 0x0003e80000100800 */
[----:B---3--:R-:W3:Y:S04]  /*9de0*/  LDL.LU R148, [R1+0x2cc] ;  /* 0x0002cc0001947983 */ /* 0x008ee80000300800 */
[----:B----4-:R-:W4:Y:S04]  /*9df0*/  LDL.LU R147, [R1+0x2d0] ;  /* 0x0002d00001937983 */ /* 0x010f280000300800 */
        /* <DEDUP_REMOVED lines=10> */
[----:B-1----:R-:W4:Y:S04]  /*9ea0*/  LDL.LU R2, [R1+0x2fc] ;  /* 0x0002fc0001027983 */ /* 0x002f280000300800 */
[----:B------:R-:W4:Y:S01]  /*9eb0*/  LDL.LU R0, [R1+0x300] ;  /* 0x0003000001007983 */ /* 0x000f220000300800 */
[----:B------:R-:W-:-:S01]  /*9ec0*/  FADD R151, R50, R151 ;  /* 0x0000009732977221 */ /* 0x000fc20000000000 */
[----:B------:R-:W-:-:S04]  /*9ed0*/  FADD R150, R51, R150 ;  /* 0x0000009633967221 */ /* 0x000fc80000000000 */
[----:B------:R0:W-:Y:S01]  /*9ee0*/  STL [R1+0x2c0], R151 ;  /* 0x0002c09701007387 */ /* 0x0001e20000100800 */
[----:B--2---:R-:W-:-:S03]  /*9ef0*/  FADD R149, R52, R149 ;  /* 0x0000009534957221 */ /* 0x004fc60000000000 */
[----:B------:R1:W-:Y:S01]  /*9f00*/  STL [R1+0x2c4], R150 ;  /* 0x0002c49601007387 */ /* 0x0003e20000100800 */
[----:B---3--:R-:W-:-:S03]  /*9f10*/  FADD R148, R53, R148 ;  /* 0x0000009435947221 */ /* 0x008fc60000000000 */
        /* <DEDUP_REMOVED lines=200> */
[----:B------:R-:W-:Y:S01]  /*aba0*/  STL [R1+0x3d0], R151 ;  /* 0x0003d09701007387 */ /* 0x000fe20000100800 */
[----:B--2---:R-:W-:-:S03]  /*abb0*/  FADD R149, R120, R149 ;  /* 0x0000009578957221 */ /* 0x004fc60000000000 */
[----:B------:R-:W-:Y:S01]  /*abc0*/  STL [R1+0x3d4], R150 ;  /* 0x0003d49601007387 */ /* 0x000fe20000100800 */
[----:B---3--:R-:W-:-:S03]  /*abd0*/  FADD R148, R121, R148 ;  /* 0x0000009479947221 */ /* 0x008fc60000000000 */
[----:B------:R-:W-:Y:S01]  /*abe0*/  STL [R1+0x3d8], R149 ;  /* 0x0003d89501007387 */ /* 0x000fe20000100800 */
[----:B----4-:R-:W-:-:S03]  /*abf0*/  FADD R147, R122, R147 ;  /* 0x000000937a937221 */ /* 0x010fc60000000000 */
[----:B------:R-:W-:Y:S01]  /*ac00*/  STL [R1+0x3dc], R148 ;  /* 0x0003dc9401007387 */ /* 0x000fe20000100800 */
[----:B------:R-:W-:-:S03]  /*ac10*/  FADD R146, R123, R146 ;  /* 0x000000927b927221 */ /* 0x000fc60000000000 */
        /* <DEDUP_REMOVED lines=18> */
[----:B------:R0:W-:Y:S04]  /*ad40*/  STL [R1+0x404], R138 ;  /* 0x0004048a01007387 */ /* 0x0001e80000100800 */
[----:B0-----:R-:W2:Y:S04]  /*ad50*/  LDL.LU R138, [R1+0x414] ;  /* 0x00041400018a7983 */ /* 0x001ea80000300800 */
[----:B------:R-:W-:Y:S04]  /*ad60*/  STL [R1+0x408], R3 ;  /* 0x0004080301007387 */ /* 0x000fe80000100800 */
[----:B------:R-:W3:Y:S01]  /*ad70*/  LDL.LU R139, [R1+0x418] ;  /* 0x00041800018b7983 */ /* 0x000ee20000300800 */
[----:B------:R-:W-:-:S01]  /*ad80*/  FADD R2, R133, R2 ;  /* 0x0000000285027221 */ /* 0x000fc20000000000 */
[----:B------:R-:W-:-:S04]  /*ad90*/  FADD R0, R134, R0 ;  /* 0x0000000086007221 */ /* 0x000fc80000000000 */
[----:B------:R0:W-:Y:S04]  /*ada0*/  STL [R1+0x40c], R2 ;  /* 0x00040c0201007387 */ /* 0x0001e80000100800 */
        /* <DEDUP_REMOVED lines=16> */
[----:B--2---:R-:W-:-:S05]  /*aeb0*/  FADD R138, R135, R138 ;  /* 0x0000008a878a7221 */ /* 0x004fca0000000000 */
[----:B------:R0:W-:Y:S01]  /*aec0*/  STL [R1+0x414], R138 ;  /* 0x0004148a01007387 */ /* 0x0001e20000100800 */
[----:B---3--:R-:W-:-:S03]  /*aed0*/  FADD R139, R136, R139 ;  /* 0x0000008b888b7221 */ /* 0x008fc60000000000 */
[----:B0-----:R-:W2:Y:S04]  /*aee0*/  LDL.LU R138, [R1+0x4b4] ;  /* 0x0004b400018a7983 */ /* 0x001ea80000300800 */
[----:B------:R0:W-:Y:S04]  /*aef0*/  STL [R1+0x418], R139 ;  /* 0x0004188b01007387 */ /* 0x0001e80000100800 */
[----:B0-----:R-:W3:Y:S01]  /*af00*/  LDL.LU R139, [R1+0x4b0] ;  /* 0x0004b000018b7983 */ /* 0x001ee20000300800 */
[----:B----4-:R-:W-:-:S05]  /*af10*/  FADD R140, R137, R140 ;  /* 0x0000008c898c7221 */ /* 0x010fca0000000000 */
[----:B------:R0:W-:Y:S04]  /*af20*/  STL [R1+0x41c], R140 ;  /* 0x00041c8c01007387 */ /* 0x0001e80000100800 */
[----:B0-----:R-:W4:Y:S01]  /*af30*/  LDL.LU R140, [R1+0x4ac] ;  /* 0x0004ac00018c7983 */ /* 0x001f220000300800 */
        /* <DEDUP_REMOVED lines=35> */
[----:B0-----:R0:W5:Y:S01]  /*b170*/  LDL.LU R2, [R1+0x47c] ;  /* 0x00047c0001027983 */ /* 0x0011620000300800 */
[----:B------:R-:W-:Y:S01]  /*b180*/  UMOV UR6, URZ ;  /* 0x0000003f00067c82 */ /* 0x000fe20008000000 */
[----:B--2---:R-:W-:-:S05]  /*b190*/  FADD R0, R150, R0 ;  /* 0x0000000096007221 */ /* 0x004fca0000000000 */
[----:B------:R1:W-:Y:S01]  /*b1a0*/  STL [R1+0x450], R0 ;  /* 0x0004500001007387 */ /* 0x0003e20000100800 */
[----:B---3--:R-:W-:-:S03]  /*b1b0*/  FADD R3, R3, R151 ;  /* 0x0000009703037221 */ /* 0x008fc60000000000 */
[----:B-1----:R0:W5:Y:S04]  /*b1c0*/  LDL.LU R0, [R1+0x478] ;  /* 0x0004780001007983 */ /* 0x0021680000300800 */
[----:B------:R0:W-:Y:S02]  /*b1d0*/  STL [R1+0x454], R3 ;  /* 0x0004540301007387 */ /* 0x0001e40000100800 */
.L_x_28:
[----:B------:R-:W-:Y:S05]  /*b1e0*/  @!P1 BRA `(.L_x_29) ;  /* 0x0000000000049947 */ /* 0x000fea0003800000 */
[----:B------:R-:W-:Y:S01]  /*b1f0*/  BPT.TRAP 0x1 ;  /* 0x000000040000795c */ /* 0x000fe20000300000 */
.L_x_29:
[----:B0-----:R-:W4:Y:S04]  /*b200*/  LDL R3, [R1+0x458] ;  /* 0x0004580001037983 */ /* 0x001f280000100800 */
[----:B-----5:R0:W-:Y:S04]  /*b210*/  STL [R1+0x478], R0 ;  /* 0x0004780001007387 */ /* 0x0201e80000100800 */
[----:B0-----:R-:W2:Y:S01]  /*b220*/  LDL R0, [R1+0x45c] ;  /* 0x00045c0001007983 */ /* 0x001ea20000100800 */
[----:B----4-:R-:W-:Y:S01]  /*b230*/  ISETP.NE.AND P0, PT, R3, RZ, PT ;  /* 0x000000ff0300720c */ /* 0x010fe20003f05270 */
[----:B------:R-:W-:-:S12]  /*b240*/  IMAD.U32 R3, RZ, RZ, UR23 ;  /* 0x00000017ff037e24 */ /* 0x000fd8000f8e00ff */
[----:B------:R-:W-:-:S05]  /*b250*/  @P0 LEA R3, R3, UR15, 0x3 ;  /* 0x0000000f03030c11 */ /* 0x000fca000f8e18ff */
[----:B------:R-:W-:-:S05]  /*b260*/  @P0 VIADD R3, R3, 0x20 ;  /* 0x0000002003030836 */ /* 0x000fca0000000000 */
[----:B--2---:R-:W-:Y:S02]  /*b270*/  @P0 PRMT R3, R0, 0x654, R3 ;  /* 0x0000065400030816 */ /* 0x004fe40000000003 */
[----:B------:R0:W5:Y:S01]  /*b280*/  LDL.LU R0, [R1+0x478] ;  /* 0x0004780001007983 */ /* 0x0001620000300800 */
[----:B------:R-:W-:Y:S01]  /*b290*/  UISETP.GT.U32.AND UP0, UPT, UR13, 0x1, UPT ;  /* 0x000000010d00788c */ /* 0x000fe2000bf04070 */
[----:B------:R0:W-:Y:S05]  /*b2a0*/  @P0 SYNCS.ARRIVE.TRANS64.RED.A1T0 RZ, [R3+URZ], RZ ;  /* 0x000000ff03ff09a7 */ /* 0x0001ea000810043f */
[----:B------:R-:W-:-:S13]  /*b2b0*/  PLOP3.LUT P0, PT, PT, PT, UP0, 0x80, 0x0 ;  /* 0x000000000000781c */ /* 0x000fda0003f0f008 */
[----:B0-----:R-:W-:Y:S05]  /*b2c0*/  @P0 BRA `(.L_x_30) ;  /* 0x0000000000040947 */ /* 0x001fea0003800000 */
[----:B------:R-:W-:Y:S01]  /*b2d0*/  BPT.TRAP 0x1 ;  /* 0x000000040000795c */ /* 0x000fe20000300000 */
.L_x_30:
[----:B------:R-:W-:Y:S01]  /*b2e0*/  UIADD3 UR17, UR17, 0x1, URZ ;  /* 0x0000000111117890 */ /* 0x000fe2000fffe03f */
[C---:B------:R-:W-:Y:S01]  /*b2f0*/  ISETP.GT.AND P0, PT, R2.reuse, 0x1, PT ;  /* 0x000000010200780c */ /* 0x040fe20003f04270 */
[----:B------:R-:W-:Y:S01]  /*b300*/  UIADD3 UR23, UR23, 0x1, URZ ;  /* 0x0000000117177890 */ /* 0x000fe2000fffe03f */
[----:B------:R-:W-:Y:S01]  /*b310*/  VIADD R2, R2, 0xffffffff ;  /* 0xffffffff02027836 */ /* 0x000fe20000000000 */
[----:B------:R-:W-:Y:S02]  /*b320*/  UISETP.NE.AND UP0, UPT, UR17, 0x4, UPT ;  /* 0x000000041100788c */ /* 0x000fe4000bf05270 */
[----:B------:R-:W-:Y:S02]  /*b330*/  UISETP.NE.AND UP1, UPT, UR23, 0x4, UPT ;  /* 0x000000041700788c */ /* 0x000fe4000bf25270 */
[----:B------:R-:W-:Y:S02]  /*b340*/  USEL UR8, URZ, 0x1, UP0 ;  /* 0x000000013f087887 */ /* 0x000fe40008000000 */
[----:B------:R-:W-:-:S02]  /*b350*/  USEL UR17, UR17, URZ, UP0 ;  /* 0x0000003f11117287 */ /* 0x000fc40008000000 */
[----:B------:R-:W-:Y:S02]  /*b360*/  USEL UR23, UR23, URZ, UP1 ;  /* 0x0000003f17177287 */ /* 0x000fe40008800000 */
[----:B-----5:R-:W-:Y:S01]  /*b370*/  LOP3.LUT R0, R0, UR8, RZ, 0x3c, !PT ;  /* 0x0000000800007c12 */ /* 0x020fe2000f8e3cff */
[----:B------:R-:W-:Y:S01]  /*b380*/  UMOV UR8, 0x1 ;  /* 0x0000000100087882 */ /* 0x000fe20000000000 */
[----:B------:R-:W-:Y:S08]  /*b390*/  @P0 BRA `(.L_x_31) ;  /* 0xffffffb000600947 */ /* 0x000ff0000383ffff */
.L_x_23:
[----:B------:R-:W-:-:S04]  /*b3a0*/  UISETP.NE.AND UP0, UPT, UR6, URZ, UPT ;  /* 0x0000003f0600728c */ /* 0x000fc8000bf05270 */
[----:B------:R-:W-:-:S06]  /*b3b0*/  USEL UR6, URZ, 0x1, !UP0 ;  /* 0x000000013f067887 */ /* 0x000fcc000c000000 */
[----:B------:R-:W-:-:S13]  /*b3c0*/  ISETP.NE.AND P0, PT, RZ, UR6, PT ;  /* 0x00000006ff007c0c */ /* 0x000fda000bf05270 */
[----:B------:R-:W-:Y:S05]  /*b3d0*/  @!P0 BRA `(.L_x_32) ;  /* 0x0000003800188947 */ /* 0x000fea0003800000 */
[----:B------:R0:W-:Y:S04]  /*b3e0*/  STL [R1+0x628], R43 ;  /* 0x0006282b01007387 */ /* 0x0001e80000100800 */
[----:B0-----:R-:W4:Y:S04]  /*b3f0*/  LDL.LU R43, [R1] ;  /* 0x00000000012b7983 */ /* 0x001f280000300800 */
[----:B------:R0:W-:Y:S04]  /*b400*/  STL [R1+0x624], R44 ;  /* 0x0006242c01007387 */ /* 0x0001e80000100800 */
[----:B0-----:R-:W5:Y:S04]  /*b410*/  LDL.LU R44, [R1+0x4] ;  /* 0x00000400012c7983 */ /* 0x001f680000300800 */
[----:B------:R0:W-:Y:S04]  /*b420*/  STL [R1+0x620], R45 ;  /* 0x0006202d01007387 */ /* 0x0001e80000100800 */
[----:B0-----:R-:W2:Y:S04]  /*b430*/  LDL.LU R45, [R1+0x8] ;  /* 0x00000800012d7983 */ /* 0x001ea80000300800 */
[----:B------:R0:W-:Y:S04]  /*b440*/  STL [R1+0x61c], R46 ;  /* 0x00061c2e01007387 */ /* 0x0001e80000100800 */
[----:B0-----:R-:W3:Y:S04]  /*b450*/  LDL.LU R46, [R1+0xc] ;  /* 0x00000c00012e7983 */ /* 0x001ee80000300800 */
        /* <DEDUP_REMOVED lines=140> */
[----:B------:R-:W3:Y:S04]  /*bd20*/  LDL.LU R0, [R1+0x204] ;  /* 0x0002040001007983 */ /* 0x000ee80000300800 */
[----:B------:R-:W3:Y:S04]  /*bd30*/  LDL.LU R2, [R1+0x1b0] ;  /* 0x0001b00001027983 */ /* 0x000ee80000300800 */
[----:B------:R-:W3:Y:S04]  /*bd40*/  LDL.LU R3, [R1+0x208] ;  /* 0x0002080001037983 */ /* 0x000ee80000300800 */
        /* <DEDUP_REMOVED lines=65> */
[----:B0-----:R-:W3:Y:S01]  /*c160*/  LDL.LU R149, [R1+0x130] ;  /* 0x0001300001957983 */ /* 0x001ee20000300800 */
[----:B----4-:R-:W-:-:S03]  /*c170*/  FADD R4, R43, R4 ;  /* 0x000000042b047221 */ /* 0x010fc60000000000 */
[----:B------:R0:W-:Y:S01]  /*c180*/  STL [R1+0x47c], R150 ;  /* 0x00047c9601007387 */ /* 0x0001e20000100800 */
[----:B-----5:R-:W-:Y:S01]  /*c190*/  FADD R5, R44, R5 ;  /* 0x000000052c057221 */ /* 0x020fe20000000000 */
[----:B--2---:R-:W-:Y:S01]  /*c1a0*/  FADD R6, R45, R6 ;  /* 0x000000062d067221 */ /* 0x004fe20000000000 */
[----:B---3--:R-:W-:Y:S01]  /*c1b0*/  FADD R7, R46, R7 ;  /* 0x000000072e077221 */ /* 0x008fe20000000000 */
[----:B------:R-:W-:Y:S01]  /*c1c0*/  FADD R8, R47, R8 ;  /* 0x000000082f087221 */ /* 0x000fe20000000000 */
[----:B0-----:R-:W2:Y:S04]  /*c1d0*/  LDL.LU R150, [R1+0x12c] ;  /* 0x00012c0001967983 */ /* 0x001ea80000300800 */
[----:B------:R0:W-:Y:S01]  /*c1e0*/  STL [R1+0x478], R151 ;  /* 0x0004789701007387 */ /* 0x0001e20000100800 */
[----:B------:R-:W-:Y:S01]  /*c1f0*/  FADD R9, R48, R9 ;  /* 0x0000000930097221 */ /* 0x000fe20000000000 */
[----:B------:R-:W-:Y:S01]  /*c200*/  FADD R10, R49, R10 ;  /* 0x0000000a310a7221 */ /* 0x000fe20000000000 */
[----:B------:R-:W-:Y:S01]  /*c210*/  FADD R11, R50, R11 ;  /* 0x0000000b320b7221 */ /* 0x000fe20000000000 */
[----:B0-----:R-:W3:Y:S04]  /*c220*/  LDL.LU R151, [R1+0x128] ;  /* 0x0001280001977983 */ /* 0x001ee80000300800 */
[----:B------:R-:W4:Y:S04]  /*c230*/  LDL.LU R43, [R1+0x628] ;  /* 0x00062800012b7983 */ /* 0x000f280000300800 */
[----:B------:R-:W5:Y:S04]  /*c240*/  LDL.LU R44, [R1+0x624] ;  /* 0x00062400012c7983 */ /* 0x000f680000300800 */
[----:B------:R-:W4:Y:S04]  /*c250*/  LDL.LU R45, [R1+0x620] ;  /* 0x00062000012d7983 */ /* 0x000f280000300800 */
[----:B------:R-:W5:Y:S01]  /*c260*/  LDL.LU R46, [R1+0x61c] ;  /* 0x00061c00012e7983 */ /* 0x000f620000300800 */
[----:B------:R-:W-:-:S03]  /*c270*/  FADD R12, R51, R12 ;  /* 0x0000000c330c7221 */ /* 0x000fc60000000000 */
[----:B------:R-:W4:Y:S01]  /*c280*/  LDL.LU R47, [R1+0x618] ;  /* 0x00061800012f7983 */ /* 0x000f220000300800 */
[----:B------:R-:W-:-:S03]  /*c290*/  FADD R13, R52, R13 ;  /* 0x0000000d340d7221 */ /* 0x000fc60000000000 */
        /* <DEDUP_REMOVED lines=134> */
[----:B------:R-:W4:Y:S04]  /*cb00*/  LDL.LU R115, [R1+0x508] ;  /* 0x0005080001737983 */ /* 0x000f280000300800 */
[----:B------:R-:W4:Y:S01]  /*cb10*/  LDL.LU R116, [R1+0x504] ;  /* 0x0005040001747983 */ /* 0x000f220000300800 */
[----:B------:R-:W-:Y:S01]  /*cb20*/  FADD R3, R2, R3 ;  /* 0x0000000302037221 */ /* 0x000fe20000000000 */
[----:B------:R-:W-:Y:S01]  /*cb30*/  FADD R237, R120, R237 ;  /* 0x000000ed78ed7221 */ /* 0x000fe20000000000 */
[----:B------:R-:W-:Y:S01]  /*cb40*/  FADD R236, R121, R236 ;  /* 0x000000ec79ec7221 */ /* 0x000fe20000000000 */
[----:B------:R-:W5:Y:S01]  /*cb50*/  LDL.LU R117, [R1+0x1b4] ;  /* 0x0001b40001757983 */ /* 0x000f620000300800 */
[----:B------:R-:W-:Y:S01]  /*cb60*/  FADD R235, R122, R235 ;  /* 0x000000eb7aeb7221 */ /* 0x000fe20000000000 */
[----:B------:R-:W-:Y:S01]  /*cb70*/  FADD R234, R123, R234 ;  /* 0x000000ea7bea7221 */ /* 0x000fe20000000000 */
[----:B------:R-:W-:Y:S01]  /*cb80*/  FADD R233, R124, R233 ;  /* 0x000000e97ce97221 */ /* 0x000fe20000000000 */
[----:B------:R0:W-:Y:S01]  /*cb90*/  STL [R1+0x200], R118 ;  /* 0x0002007601007387 */ /* 0x0001e20000100800 */
        /* <DEDUP_REMOVED lines=11> */
[----:B0-----:R-:W4:Y:S01]  /*cc50*/  LDL.LU R118, [R1+0x1b8] ;  /* 0x0001b80001767983 */ /* 0x001f220000300800 */
[----:B------:R-:W-:Y:S01]  /*cc60*/  FADD R217, R140, R217 ;  /* 0x000000d98cd97221 */ /* 0x000fe20000000000 */
[----:B------:R-:W-:Y:S01]  /*cc70*/  FADD R223, R134, R223 ;  /* 0x000000df86df7221 */ /* 0x000fe20000000000 */
[----:B------:R-:W-:Y:S01]  /*cc80*/  FADD R216, R141, R216 ;  /* 0x000000d88dd87221 */ /* 0x000fe20000000000 */
[----:B------:R0:W-:Y:S01]  /*cc90*/  STL [R1+0x208], R3 ;  /* 0x0002080301007387 */ /* 0x0001e20000100800 */
[----:B------:R-:W-:Y:S01]  /*cca0*/  FADD R222, R135, R222 ;  /* 0x000000de87de7221 */ /* 0x000fe20000000000 */
[----:B------:R-:W-:Y:S01]  /*ccb0*/  FADD R215, R142, R215 ;  /* 0x000000d78ed77221 */ /* 0x000fe20000000000 */
[----:B------:R-:W-:Y:S01]  /*ccc0*/  FADD R221, R136, R221 ;  /* 0x000000dd88dd7221 */ /* 0x000fe20000000000 */
[----:B-1----:R-:W4:Y:S01]  /*ccd0*/  LDL.LU R0, [R1+0x210] ;  /* 0x0002100001007983 */ /* 0x002f220000300800 */
[----:B------:R-:W-:Y:S01]  /*cce0*/  FADD R214, R143, R214 ;  /* 0x000000d68fd67221 */ /* 0x000fe20000000000 */
[----:B------:R-:W-:Y:S01]  /*ccf0*/  FADD R220, R137, R220 ;  /* 0x000000dc89dc7221 */ /* 0x000fe20000000000 */
[----:B------:R-:W-:Y:S01]  /*cd00*/  FADD R213, R144, R213 ;  /* 0x000000d590d57221 */ /* 0x000fe20000000000 */
[----:B------:R-:W4:Y:S01]  /*cd10*/  LDL.LU R119, [R1+0x1bc] ;  /* 0x0001bc0001777983 */ /* 0x000f220000300800 */
[----:B------:R-:W-:Y:S01]  /*cd20*/  FADD R219, R138, R219 ;  /* 0x000000db8adb7221 */ /* 0x000fe20000000000 */
[----:B------:R-:W-:Y:S01]  /*cd30*/  FADD R212, R145, R212 ;  /* 0x000000d491d47221 */ /* 0x000fe20000000000 */
[----:B------:R-:W-:Y:S01]  /*cd40*/  FADD R218, R139, R218 ;  /* 0x000000da8bda7221 */ /* 0x000fe20000000000 */
[----:B------:R-:W4:Y:S01]  /*cd50*/  LDL.LU R2, [R1+0x214] ;  /* 0x0002140001027983 */ /* 0x000f220000300800 */
[----:B------:R-:W-:Y:S01]  /*cd60*/  FADD R211, R146, R211 ;  /* 0x000000d392d37221 */ /* 0x000fe20000000000 */
[----:B---3--:R-:W-:Y:S01]  /*cd70*/  FADD R206, R151, R206 ;  /* 0x000000ce97ce7221 */ /* 0x008fe20000000000 */
[----:B------:R-:W-:Y:S01]  /*cd80*/  FADD R210, R147, R210 ;  /* 0x000000d293d27221 */ /* 0x000fe20000000000 */
[----:B------:R-:W3:Y:S01]  /*cd90*/  LDL.LU R120, [R1+0x1c0] ;  /* 0x0001c00001787983 */ /* 0x000ee20000300800 */
[----:B--2---:R-:W-:Y:S01]  /*cda0*/  FADD R207, R150, R207 ;  /* 0x000000cf96cf7221 */ /* 0x004fe20000000000 */
[----:B------:R-:W-:-:S02]  /*cdb0*/  FADD R209, R148, R209 ;  /* 0x000000d194d17221 */ /* 0x000fc40000000000 */
[----:B0-----:R-:W3:Y:S04]  /*cdc0*/  LDL.LU R3, [R1+0x218] ;  /* 0x0002180001037983 */ /* 0x001ee80000300800 */
[----:B------:R-:W2:Y:S04]  /*cdd0*/  LDL.LU R121, [R1+0x1c4] ;  /* 0x0001c40001797983 */ /* 0x000ea80000300800 */
        /* <DEDUP_REMOVED lines=28> */
[----:B------:R-:W2:Y:S01]  /*cfa0*/  LDL.LU R148, [R1+0x254] ;  /* 0x0002540001947983 */ /* 0x000ea20000300800 */
[----:B-----5:R-:W-:-:S03]  /*cfb0*/  FADD R149, R117, R149 ;  /* 0x0000009575957221 */ /* 0x020fc60000000000 */
[----:B------:R-:W5:Y:S04]  /*cfc0*/  LDL.LU R117, [R1+0x500] ;  /* 0x0005000001757983 */ /* 0x000f680000300800 */
[----:B------:R0:W-:Y:S04]  /*cfd0*/  STL [R1+0x20c], R149 ;  /* 0x00020c9501007387 */ /* 0x0001e80000100800 */
[----:B0-----:R-:W5:Y:S01]  /*cfe0*/  LDL.LU R149, [R1+0x258] ;  /* 0x0002580001957983 */ /* 0x001f620000300800 */
[----:B----4-:R-:W-:-:S03]  /*cff0*/  FADD R0, R118, R0 ;  /* 0x0000000076007221 */ /* 0x010fc60000000000 */
[----:B------:R-:W4:Y:S01]  /*d000*/  LDL.LU R118, [R1+0x4fc] ;  /* 0x0004fc0001767983 */ /* 0x000f220000300800 */
[----:B------:R-:W-:-:S03]  /*d010*/  FADD R2, R119, R2 ;  /* 0x0000000277027221 */ /* 0x000fc60000000000 */
[----:B------:R0:W-:Y:S01]  /*d020*/  STL [R1+0x210], R0 ;  /* 0x0002100001007387 */ /* 0x0001e20000100800 */
[----:B---3--:R-:W-:-:S03]  /*d030*/  FADD R3, R120, R3 ;  /* 0x0000000378037221 */ /* 0x008fc60000000000 */
[----:B0-----:R-:W3:Y:S04]  /*d040*/  LDL.LU R0, [R1+0x25c] ;  /* 0x00025c0001007983 */ /* 0x001ee80000300800 */
[----:B------:R-:W4:Y:S01]  /*d050*/  LDL.LU R119, [R1+0x4f8] ;  /* 0x0004f80001777983 */ /* 0x000f220000300800 */
[----:B--2---:R-:W-:-:S03]  /*d060*/  FADD R122, R121, R122 ;  /* 0x0000007a797a7221 */ /* 0x004fc60000000000 */
[----:B------:R0:W-:Y:S01]  /*d070*/  STL [R1+0x214], R2 ;  /* 0x0002140201007387 */ /* 0x0001e20000100800 */
[----:B------:R-:W-:-:S03]  /*d080*/  FADD R124, R123, R124 ;  /* 0x0000007c7b7c7221 */ /* 0x000fc60000000000 */
[----:B0-----:R-:W2:Y:S04]  /*d090*/  LDL.LU R2, [R1+0x260] ;  /* 0x0002600001027983 */ /* 0x001ea80000300800 */
[----:B------:R-:W4:Y:S04]  /*d0a0*/  LDL.LU R120, [R1+0x4f4] ;  /* 0x0004f40001787983 */ /* 0x000f280000300800 */
[----:B------:R0:W-:Y:S01]  /*d0b0*/  STL [R1+0x218], R3 ;  /* 0x0002180301007387 */ /* 0x0001e20000100800 */
[----:B------:R-:W-:Y:S01]  /*d0c0*/  FADD R126, R125, R126 ;  /* 0x0000007e7d7e7221 */ /* 0x000fe20000000000 */
[----:B------:R-:W-:-:S02]  /*d0d0*/  FADD R128, R127, R128 ;  /* 0x000000807f807221 */ /* 0x000fc40000000000 */
[----:B0-----:R-:W4:Y:S04]  /*d0e0*/  LDL.LU R3, [R1+0x264] ;  /* 0x0002640001037983 */ /* 0x001f280000300800 */
[----:B------:R-:W4:Y:S04]  /*d0f0*/  LDL.LU R121, [R1+0x4f0] ;  /* 0x0004f00001797983 */ /* 0x000f280000300800 */
[----:B------:R0:W-:Y:S01]  /*d100*/  STL [R1+0x21c], R122 ;  /* 0x00021c7a01007387 */ /* 0x0001e20000100800 */
[----:B------:R-:W-:-:S03]  /*d110*/  FADD R130, R129, R130 ;  /* 0x0000008281827221 */ /* 0x000fc60000000000 */
        /* <DEDUP_REMOVED lines=42> */
[----:B------:R0:W-:Y:S04]  /*d3c0*/  STL [R1+0x248], R145 ;  /* 0x0002489101007387 */ /* 0x0001e80000100800 */
[----:B0-----:R-:W4:Y:S04]  /*d3d0*/  LDL.LU R145, [R1+0x27c] ;  /* 0x00027c0001917983 */ /* 0x001f280000300800 */
[----:B------:R-:W4:Y:S04]  /*d3e0*/  LDL.LU R139, [R1+0x4a8] ;  /* 0x0004a800018b7983 */ /* 0x000f280000300800 */
[----:B------:R0:W-:Y:S04]  /*d3f0*/  STL [R1+0x24c], R146 ;  /* 0x00024c9201007387 */ /* 0x0001e80000100800 */
[----:B0-----:R-:W4:Y:S04]  /*d400*/  LDL.LU R146, [R1+0x280] ;  /* 0x0002800001927983 */ /* 0x001f280000300800 */
[----:B------:R0:W-:Y:S01]  /*d410*/  STL [R1+0x250], R147 ;  /* 0x0002509301007387 */ /* 0x0001e20000100800 */
[----:B-----5:R-:W-:-:S03]  /*d420*/  FADD R149, R24, R149 ;  /* 0x0000009518957221 */ /* 0x020fc60000000000 */
[----:B0-----:R-:W5:Y:S04]  /*d430*/  LDL.LU R147, [R1+0x284] ;  /* 0x0002840001937983 */ /* 0x001f680000300800 */
[----:B------:R0:W-:Y:S04]  /*d440*/  STL [R1+0x254], R148 ;  /* 0x0002549401007387 */ /* 0x0001e80000100800 */
[----:B0-----:R-:W5:Y:S04]  /*d450*/  LDL.LU R148, [R1+0x288] ;  /* 0x0002880001947983 */ /* 0x001f680000300800 */
[----:B------:R0:W-:Y:S04]  /*d460*/  STL [R1+0x258], R149 ;  /* 0x0002589501007387 */ /* 0x0001e80000100800 */
[----:B0-----:R-:W5:Y:S04]  /*d470*/  LDL.LU R149, [R1+0x28c] ;  /* 0x00028c0001957983 */ /* 0x001f680000300800 */
[----:B------:R-:W5:Y:S04]  /*d480*/  LDL.LU R150, [R1+0x290] ;  /* 0x0002900001967983 */ /* 0x000f680000300800 */
[----:B------:R-:W5:Y:S01]  /*d490*/  LDL.LU R151, [R1+0x294] ;  /* 0x0002940001977983 */ /* 0x000f620000300800 */
[----:B---3--:R-:W-:Y:S01]  /*d4a0*/  FADD R0, R25, R0 ;  /* 0x0000000019007221 */ /* 0x008fe20000000000 */
[----:B--2---:R-:W-:-:S04]  /*d4b0*/  FADD R2, R26, R2 ;  /* 0x000000021a027221 */ /* 0x004fc80000000000 */
[----:B------:R0:W-:Y:S01]  /*d4c0*/  STL [R1+0x25c], R0 ;  /* 0x00025c0001007387 */ /* 0x0001e20000100800 */
[----:B----4-:R-:W-:-:S03]  /*d4d0*/  FADD R3, R27, R3 ;  /* 0x000000031b037221 */ /* 0x010fc60000000000 */
[----:B------:R-:W2:Y:S04]  /*d4e0*/  LDL.LU R27, [R1+0x2c8] ;  /* 0x0002c800011b7983 */ /* 0x000ea80000300800 */
[----:B------:R1:W-:Y:S04]  /*d4f0*/  STL [R1+0x260], R2 ;  /* 0x0002600201007387 */ /* 0x0003e80000100800 */
[----:B------:R-:W3:Y:S04]  /*d500*/  LDL.LU R26, [R1+0x2cc] ;  /* 0x0002cc00011a7983 */ /* 0x000ee80000300800 */
[----:B------:R-:W4:Y:S04]  /*d510*/  LDL.LU R25, [R1+0x2d0] ;  /* 0x0002d00001197983 */ /* 0x000f280000300800 */
[----:B------:R1:W-:Y:S04]  /*d520*/  STL [R1+0x264], R3 ;  /* 0x0002640301007387 */ /* 0x0003e80000100800 */
[----:B------:R-:W4:Y:S04]  /*d530*/  LDL.LU R24, [R1+0x2d4] ;  /* 0x0002d40001187983 */ /* 0x000f280000300800 */
[----:B0-----:R-:W4:Y:S04]  /*d540*/  LDL.LU R0, [R1+0x2d8] ;  /* 0x0002d80001007983 */ /* 0x001f280000300800 */
[----:B-1----:R-:W4:Y:S04]  /*d550*/  LDL.LU R2, [R1+0x2dc] ;  /* 0x0002dc0001027983 */ /* 0x002f280000300800 */
[----:B------:R-:W4:Y:S01]  /*d560*/  LDL.LU R3, [R1+0x2e0] ;  /* 0x0002e00001037983 */ /* 0x000f220000300800 */
[----:B------:R-:W-:-:S05]  /*d570*/  FADD R140, R28, R140 ;  /* 0x0000008c1c8c7221 */ /* 0x000fca0000000000 */
[----:B------:R0:W-:Y:S04]  /*d580*/  STL [R1+0x268], R140 ;  /* 0x0002688c01007387 */ /* 0x0001e80000100800 */
[----:B0-----:R-:W4:Y:S01]  /*d590*/  LDL.LU R140, [R1+0x4a4] ;  /* 0x0004a400018c7983 */ /* 0x001f220000300800 */
[----:B------:R-:W-:-:S03]  /*d5a0*/  FADD R141, R29, R141 ;  /* 0x0000008d1d8d7221 */ /* 0x000fc60000000000 */
[----:B------:R-:W4:Y:S04]  /*d5b0*/  LDL.LU R28, [R1+0x2c4] ;  /* 0x0002c400011c7983 */ /* 0x000f280000300800 */
        /* <DEDUP_REMOVED lines=20> */
[----:B------:R0:W-:Y:S01]  /*d700*/  STL [R1+0x280], R146 ;  /* 0x0002809201007387 */ /* 0x0001e20000100800 */
[----:B-----5:R-:W-:-:S03]  /*d710*/  FADD R147, R35, R147 ;  /* 0x0000009323937221 */ /* 0x020fc60000000000 */
[----:B0-----:R-:W5:Y:S04]  /*d720*/  LDL.LU R146, [R1+0x48c] ;  /* 0x00048c0001927983 */ /* 0x001f680000300800 */
[----:B------:R-:W5:Y:S04]  /*d730*/  LDL.LU R34, [R1+0x2ac] ;  /* 0x0002ac0001227983 */ /* 0x000f680000300800 */
[----:B------:R0:W-:Y:S01]  /*d740*/  STL [R1+0x284], R147 ;  /* 0x0002849301007387 */ /* 0x0001e20000100800 */
[----:B------:R-:W-:-:S03]  /*d750*/  FADD R148, R36, R148 ;  /* 0x0000009424947221 */ /* 0x000fc60000000000 */
[----:B0-----:R-:W5:Y:S04]  /*d760*/  LDL.LU R147, [R1+0x488] ;  /* 0x0004880001937983 */ /* 0x001f680000300800 */
[----:B------:R-:W5:Y:S01]  /*d770*/  LDL.LU R35, [R1+0x2a8] ;  /* 0x0002a80001237983 */ /* 0x000f620000300800 */
[----:B------:R-:W-:-:S03]  /*d780*/  FADD R149, R37, R149 ;  /* 0x0000009525957221 */ /* 0x000fc60000000000 */
[----:B------:R0:W-:Y:S01]  /*d790*/  STL [R1+0x288], R148 ;  /* 0x0002889401007387 */ /* 0x0001e20000100800 */
[----:B------:R-:W-:Y:S01]  /*d7a0*/  FADD R150, R38, R150 ;  /* 0x0000009626967221 */ /* 0x000fe20000000000 */
[----:B------:R-:W-:Y:S02]  /*d7b0*/  FADD R151, R39, R151 ;  /* 0x0000009727977221 */ /* 0x000fe40000000000 */
[----:B0-----:R-:W5:Y:S04]  /*d7c0*/  LDL.LU R148, [R1+0x484] ;  /* 0x0004840001947983 */ /* 0x001f680000300800 */
[----:B------:R-:W5:Y:S04]  /*d7d0*/  LDL.LU R36, [R1+0x2a4] ;  /* 0x0002a40001247983 */ /* 0x000f680000300800 */
[----:B------:R0:W-:Y:S04]  /*d7e0*/  STL [R1+0x28c], R149 ;  /* 0x00028c9501007387 */ /* 0x0001e80000100800 */
[----:B0-----:R-:W5:Y:S04]  /*d7f0*/  LDL.LU R149, [R1+0x480] ;  /* 0x0004800001957983 */ /* 0x001f680000300800 */
[----:B------:R-:W5:Y:S04]  /*d800*/  LDL.LU R37, [R1+0x2a0] ;  /* 0x0002a00001257983 */ /* 0x000f680000300800 */
[----:B------:R0:W-:Y:S04]  /*d810*/  STL [R1+0x290], R150 ;  /* 0x0002909601007387 */ /* 0x0001e80000100800 */
[----:B0-----:R-:W5:Y:S04]  /*d820*/  LDL.LU R150, [R1+0x47c] ;  /* 0x00047c0001967983 */ /* 0x001f680000300800 */
[----:B------:R-:W5:Y:S04]  /*d830*/  LDL.LU R38, [R1+0x29c] ;  /* 0x00029c0001267983 */ /* 0x000f680000300800 */
[----:B------:R0:W-:Y:S04]  /*d840*/  STL [R1+0x294], R151 ;  /* 0x0002949701007387 */ /* 0x0001e80000100800 */
[----:B0-----:R-:W5:Y:S04]  /*d850*/  LDL.LU R151, [R1+0x478] ;  /* 0x0004780001977983 */ /* 0x001f680000300800 */
[----:B------:R-:W5:Y:S01]  /*d860*/  LDL.LU R39, [R1+0x298] ;  /* 0x0002980001277983 */ /* 0x000f620000300800 */
[----:B--2---:R-:W-:Y:S01]  /*d870*/  FADD R27, R52, R27 ;  /* 0x0000001b341b7221 */ /* 0x004fe20000000000 */
[----:B---3--:R-:W-:Y:S01]  /*d880*/  FADD R26, R53, R26 ;  /* 0x0000001a351a7221 */ /* 0x008fe20000000000 */
[----:B----4-:R-:W-:Y:S01]  /*d890*/  FADD R25, R54, R25 ;  /* 0x0000001936197221 */ /* 0x010fe20000000000 */
[----:B------:R-:W-:Y:S01]  /*d8a0*/  FADD R24, R55, R24 ;  /* 0x0000001837187221 */ /* 0x000fe20000000000 */
        /* <DEDUP_REMOVED lines=9> */
[----:B-----5:R-:W-:Y:S01]  /*d940*/  FADD R34, R45, R34 ;  /* 0x000000222d227221 */ /* 0x020fe20000000000 */
[----:B------:R-:W-:Y:S01]  /*d950*/  FADD R35, R44, R35 ;  /* 0x000000232c237221 */ /* 0x000fe20000000000 */
[----:B------:R-:W-:Y:S01]  /*d960*/  FADD R36, R43, R36 ;  /* 0x000000242b247221 */ /* 0x000fe20000000000 */
[----:B------:R-:W-:Y:S01]  /*d970*/  FADD R37, R42, R37 ;  /* 0x000000252a257221 */ /* 0x000fe20000000000 */
[----:B------:R-:W-:Y:S01]  /*d980*/  FADD R38, R41, R38 ;  /* 0x0000002629267221 */ /* 0x000fe20000000000 */
[----:B------:R-:W-:-:S05]  /*d990*/  FADD R39, R40, R39 ;  /* 0x0000002728277221 */ /* 0x000fca0000000000 */
[----:B------:R0:W-:Y:S04]  /*d9a0*/  STL [R1+0x298], R39 ;  /* 0x0002982701007387 */ /* 0x0001e80000100800 */
        /* <DEDUP_REMOVED lines=15> */
[----:B------:R-:W5:Y:S04]  /*daa0*/  LDL.LU R51, [R1+0x2e4] ;  /* 0x0002e40001337983 */ /* 0x000f680000300800 */
[----:B------:R5:W-:Y:S04]  /*dab0*/  STL [R1+0x2d8], R0 ;  /* 0x0002d80001007387 */ /* 0x000be80000100800 */
[----:B------:R-:W5:Y:S04]  /*dac0*/  LDL.LU R50, [R1+0x2e8] ;  /* 0x0002e80001327983 */ /* 0x000f680000300800 */
[----:B------:R5:W-:Y:S04]  /*dad0*/  STL [R1+0x2dc], R2 ;  /* 0x0002dc0201007387 */ /* 0x000be80000100800 */
[----:B------:R-:W5:Y:S04]  /*dae0*/  LDL.LU R49, [R1+0x2ec] ;  /* 0x0002ec0001317983 */ /* 0x000f680000300800 */
[----:B------:R5:W-:Y:S04]  /*daf0*/  STL [R1+0x2e0], R3 ;  /* 0x0002e00301007387 */ /* 0x000be80000100800 */
[----:B------:R-:W5:Y:S04]  /*db00*/  LDL.LU R48, [R1+0x2f0] ;  /* 0x0002f00001307983 */ /* 0x000f680000300800 */
        /* <DEDUP_REMOVED lines=8> */
[----:B0-----:R-:W5:Y:S04]  /*db90*/  LDL.LU R39, [R1+0x314] ;  /* 0x0003140001277983 */ /* 0x001f680000300800 */
[----:B-1----:R-:W5:Y:S04]  /*dba0*/  LDL.LU R38, [R1+0x318] ;  /* 0x0003180001267983 */ /* 0x002f680000300800 */
[----:B--2---:R-:W2:Y:S04]  /*dbb0*/  LDL.LU R37, [R1+0x31c] ;  /* 0x00031c0001257983 */ /* 0x004ea80000300800 */
[----:B---3--:R-:W3:Y:S04]  /*dbc0*/  LDL.LU R36, [R1+0x320] ;  /* 0x0003200001247983 */ /* 0x008ee80000300800 */
[----:B----4-:R-:W4:Y:S04]  /*dbd0*/  LDL.LU R35, [R1+0x324] ;  /* 0x0003240001237983 */ /* 0x010f280000300800 */
[----:B-----5:R-:W5:Y:S04]  /*dbe0*/  LDL.LU R34, [R1+0x328] ;  /* 0x0003280001227983 */ /* 0x020f680000300800 */
        /* <DEDUP_REMOVED lines=12> */
[----:B------:R-:W5:Y:S01]  /*dcb0*/  LDL.LU R3, [R1+0x35c] ;  /* 0x00035c0001037983 */ /* 0x000f620000300800 */
[----:B------:R-:W-:Y:S01]  /*dcc0*/  FADD R51, R59, R51 ;  /* 0x000000333b337221 */ /* 0x000fe20000000000 */
[----:B------:R-:W-:-:S04]  /*dcd0*/  FADD R50, R60, R50 ;  /* 0x000000323c327221 */ /* 0x000fc80000000000 */
        /* <DEDUP_REMOVED lines=25> */
[----:B--2---:R-:W-:-:S03]  /*de70*/  FADD R37, R73, R37 ;  /* 0x0000002549257221 */ /* 0x004fc60000000000 */
[----:B------:R2:W-:Y:S01]  /*de80*/  STL [R1+0x318], R38 ;  /* 0x0003182601007387 */ /* 0x0005e20000100800 */
[----:B---3--:R-:W-:-:S03]  /*de90*/  FADD R36, R74, R36 ;  /* 0x000000244a247221 */ /* 0x008fc60000000000 */
[----:B------:R3:W-:Y:S01]  /*dea0*/  STL [R1+0x31c], R37 ;  /* 0x00031c2501007387 */ /* 0x0007e20000100800 */
[----:B----4-:R-:W-:-:S03]  /*deb0*/  FADD R35, R75, R35 ;  /* 0x000000234b237221 */ /* 0x010fc60000000000 */
[----:B------:R4:W-:Y:S01]  /*dec0*/  STL [R1+0x320], R36 ;  /* 0x0003202401007387 */ /* 0x0009e20000100800 */
[----:B-----5:R-:W-:-:S03]  /*ded0*/  FADD R34, R76, R34 ;  /* 0x000000224c227221 */ /* 0x020fc60000000000 */
        /* <DEDUP_REMOVED lines=24> */
[----:B0-----:R-:W5:Y:S01]  /*e060*/  LDL.LU R51, [R1+0x360] ;  /* 0x0003600001337983 */ /* 0x001f620000300800 */
[----:B------:R-:W-:-:S03]  /*e070*/  FADD R3, R89, R3 ;  /* 0x0000000359037221 */ /* 0x000fc60000000000 */
[----:B------:R0:W-:Y:S04]  /*e080*/  STL [R1+0x354], R0 ;  /* 0x0003540001007387 */ /* 0x0001e80000100800 */
[----:B-1----:R-:W5:Y:S04]  /*e090*/  LDL.LU R50, [R1+0x364] ;  /* 0x0003640001327983 */ /* 0x002f680000300800 */
        /* <DEDUP_REMOVED lines=181> */
[----:B------:R-:W-:Y:S01]  /*ebf0*/  FADD R2, R150, R2 ;  /* 0x0000000296027221 */ /* 0x000fe20000000000 */
[----:B------:R-:W-:-:S05]  /*ec00*/  FADD R3, R3, R151 ;  /* 0x0000009703037221 */ /* 0x000fca0000000000 */
[----:B------:R0:W-:Y:S04]  /*ec10*/  STL [R1+0x454], R3 ;  /* 0x0004540301007387 */ /* 0x0001e80000100800 */
[----:B------:R0:W-:Y:S04]  /*ec20*/  STL [R1+0x44c], R0 ;  /* 0x00044c0001007387 */ /* 0x0001e80000100800 */
[----:B------:R0:W-:Y:S02]  /*ec30*/  STL [R1+0x450], R2 ;  /* 0x0004500201007387 */ /* 0x0001e40000100800 */
.L_x_32:
[----:B0-----:R-:W0:Y:S02]  /*ec40*/  LDC R0, c[0x0][0x28c] ;  /* 0x0000a300ff007b82 */ /* 0x001e240000000800 */
[----:B0-----:R-:W-:-:S13]  /*ec50*/  ISETP.GE.AND P0, PT, R0, 0x1, PT ;  /* 0x000000010000780c */ /* 0x001fda0003f06270 */
[----:B------:R-:W-:Y:S05]  /*ec60*/  @!P0 BRA `(.L_x_33) ;  /* 0x0000000000588947 */ /* 0x000fea0003800000 */
[----:B------:R-:W-:-:S06]  /*ec70*/  UISETP.NE.AND UP0, UPT, UR22, 0x3, UPT ;  /* 0x000000031600788c */ /* 0x000fcc000bf05270 */
[----:B------:R-:W-:-:S13]  /*ec80*/  PLOP3.LUT P0, PT, PT, PT, UP0, 0x80, 0x0 ;  /* 0x000000000000781c */ /* 0x000fda0003f0f008 */
[----:B------:R-:W-:Y:S05]  /*ec90*/  @!P0 BRA `(.L_x_34) ;  /* 0x0000000000048947 */ /* 0x000fea0003800000 */
[----:B------:R-:W-:Y:S01]  /*eca0*/  BPT.TRAP 0x1 ;  /* 0x000000040000795c */ /* 0x000fe20000300000 */
.L_x_34:
[----:B------:R-:W4:Y:S04]  /*ecb0*/  LDL R0, [R1+0x458] ;  /* 0x0004580001007983 */ /* 0x000f280000100800 */
[----:B------:R-:W5:Y:S01]  /*ecc0*/  LDL R3, [R1+0x45c] ;  /* 0x00045c0001037983 */ /* 0x000f620000100800 */
[----:B------:R-:W-:Y:S01]  /*ecd0*/  UISETP.LT.AND UP1, UPT, UR12, 0x1, UPT ;  /* 0x000000010c00788c */ /* 0x000fe2000bf21270 */
[----:B----4-:R-:W-:Y:S01]  /*ece0*/  ISETP.NE.AND P0, PT, R0, RZ, PT ;  /* 0x000000ff0000720c */ /* 0x010fe20003f05270 */
[----:B------:R-:W-:-:S12]  /*ecf0*/  IMAD.U32 R0, RZ, RZ, UR15 ;  /* 0x0000000fff007e24 */ /* 0x000fd8000f8e00ff */
[----:B------:R-:W-:-:S05]  /*ed00*/  VOTEU.ANY UP0, P0 ;  /* 0x00000000003f7886 */ /* 0x000fca0000000100 */
[----:B------:R-:W-:-:S04]  /*ed10*/  @UP0 USEL UR6, UR12, 0x1, UP1 ;  /* 0x000000010c060887 */ /* 0x000fc80008800000 */
[----:B------:R-:W-:Y:S02]  /*ed20*/  @UP0 UIADD3 UR6, UR5, UR12, -UR6 ;  /* 0x0000000c05060290 */ /* 0x000fe4000fffe806 */
[----:B------:R-:W-:-:S04]  /*ed30*/  UISETP.GT.U32.AND UP0, UPT, UR13, 0x1, UPT ;  /* 0x000000010d00788c */ /* 0x000fc8000bf04070 */
[----:B------:R-:W-:-:S04]  /*ed40*/  IMAD.U32 R2, RZ, RZ, UR6 ;  /* 0x00000006ff027e24 */ /* 0x000fc8000f8e00ff */
[----:B------:R-:W-:-:S05]  /*ed50*/  @P0 IMAD.SHL.U32 R2, R2, 0x8, RZ ;  /* 0x0000000802020824 */ /* 0x000fca00078e00ff */
[----:B------:R-:W-:-:S04]  /*ed60*/  @P0 LOP3.LUT R2, R2, 0x18, RZ, 0xc0, !PT ;  /* 0x0000001802020812 */ /* 0x000fc800078ec0ff */
[----:B------:R-:W-:-:S04]  /*ed70*/  @P0 IADD3 R0, R0, 0x20, R2 ;  /* 0x0000002000000810 */ /* 0x000fc80007ffe002 */
[----:B-----5:R-:W-:-:S04]  /*ed80*/  @P0 PRMT R0, R3, 0x654, R0 ;  /* 0x0000065403000816 */ /* 0x020fc80000000000 */
[----:B------:R0:W-:Y:S01]  /*ed90*/  @P0 SYNCS.ARRIVE.TRANS64.RED.A1T0 RZ, [R0+URZ], RZ ;  /* 0x000000ff00ff09a7 */ /* 0x0001e2000810043f */
[----:B------:R-:W-:-:S13]  /*eda0*/  PLOP3.LUT P0, PT, PT, PT, UP0, 0x80, 0x0 ;  /* 0x000000000000781c */ /* 0x000fda0003f0f008 */
[----:B0-----:R-:W-:Y:S05]  /*edb0*/  @P0 BRA `(.L_x_33) ;  /* 0x0000000000040947 */ /* 0x001fea0003800000 */
[----:B------:R-:W-:Y:S01]  /*edc0*/  BPT.TRAP 0x1 ;  /* 0x000000040000795c */ /* 0x000fe20000300000 */
.L_x_33:
[----:B------:R-:W4:Y:S01]  /*edd0*/  LDL.LU R26, [R1+0x46c] ;  /* 0x00046c00011a7983 */ /* 0x000f220000300800 */
[----:B------:R-:W0:Y:S01]  /*ede0*/  LDC R3, c[0x0][0x288] ;  /* 0x0000a200ff037b82 */ /* 0x000e220000000800 */
[----:B------:R-:W-:Y:S02]  /*edf0*/  ULDC UR6, c[0x0][0x284] ;  /* 0x0000a10000067ab9 */ /* 0x000fe40000000800 */
[----:B------:R-:W5:Y:S01]  /*ee00*/  LDL.LU R24, [R1+0x468] ;  /* 0x0004680001187983 */ /* 0x000f620000300800 */
[----:B------:R-:W1:Y:S02]  /*ee10*/  S2R R25, SR_TID.X ;  /* 0x0000000000197919 */ /* 0x000e640000002100 */
[----:B-1----:R-:W-:Y:S02]  /*ee20*/  LOP3.LUT R2, R25, 0x3, RZ, 0xc0, !PT ;  /* 0x0000000319027812 */ /* 0x002fe400078ec0ff */
[----:B------:R-:W-:-:S03]  /*ee30*/  SHF.R.U32.HI R32, RZ, 0x7, R25 ;  /* 0x00000007ff207819 */ /* 0x000fc60000011619 */
[----:B0-----:R-:W-:Y:S01]  /*ee40*/  IMAD R2, R2, -0x2, R3 ;  /* 0xfffffffe02027824 */ /* 0x001fe200078e0203 */
[----:B------:R-:W-:-:S05]  /*ee50*/  LOP3.LUT R32, R32, 0x1, RZ, 0xc0, !PT ;  /* 0x0000000120207812 */ /* 0x000fca00078ec0ff */
[----:B------:R-:W-:Y:S02]  /*ee60*/  IMAD.SHL.U32 R33, R32, 0x40, RZ ;  /* 0x0000004020217824 */ /* 0x000fe400078e00ff */
[----:B------:R-:W-:-:S05]  /*ee70*/  IMAD.SHL.U32 R30, R25, 0x2, RZ ;  /* 0x00000002191e7824 */ /* 0x000fca00078e00ff */
[----:B------:R-:W-:Y:S01]  /*ee80*/  LOP3.LUT R30, R30, 0x6, RZ, 0xc0, !PT ;  /* 0x000000061e1e7812 */ /* 0x000fe200078ec0ff */
[----:B------:R-:W-:Y:S02]  /*ee90*/  IMAD.MOV.U32 R39, RZ, RZ, -0x1 ;  /* 0xffffffffff277424 */ /* 0x000fe400078e00ff */
[----:B-----5:R-:W-:-:S05]  /*eea0*/  IMAD.SHL.U32 R0, R24, 0x100, RZ ;  /* 0x0000010018007824 */ /* 0x020fca00078e00ff */
[----:B------:R-:W-:Y:S01]  /*eeb0*/  ISETP.GE.AND P0, PT, R0, R3, PT ;  /* 0x000000030000720c */ /* 0x000fe20003f06270 */
[----:B------:R-:W-:Y:S01]  /*eec0*/  IMAD.IADD R0, R2, 0x1, -R0 ;  /* 0x0000000102007824 */ /* 0x000fe200078e0a00 */
[----:B------:R-:W-:Y:S02]  /*eed0*/  SHF.R.U32.HI R2, RZ, 0x2, R25 ;  /* 0x00000002ff027819 */ /* 0x000fe40000011619 */
[----:B------:R-:W-:Y:S02]  /*eee0*/  LOP3.LUT R3, R25, 0x60, RZ, 0xc0, !PT ;  /* 0x0000006019037812 */ /* 0x000fe400078ec0ff */
[----:B------:R-:W-:Y:S02]  /*eef0*/  LOP3.LUT R2, R2, 0x7, RZ, 0xc0, !PT ;  /* 0x0000000702027812 */ /* 0x000fe400078ec0ff */
[----:B------:R-:W-:Y:S02]  /*ef00*/  SHF.R.U32.HI R3, RZ, 0x1, R3 ;  /* 0x00000001ff037819 */ /* 0x000fe40000011603 */
[----:B------:R-:W-:-:S02]  /*ef10*/  LOP3.LUT R33, R33, 0x40, R2, 0xe2, !PT ;  /* 0x0000004021217812 */ /* 0x000fc400078ee202 */
[----:B------:R-:W-:-:S05]  /*ef20*/  IADD3 R2, RZ, -R3, -R2 ;  /* 0x80000003ff027210 */ /* 0x000fca0007ffe802 */
[----:B------:R-:W-:Y:S02]  /*ef30*/  IMAD R32, R32, -0x40, R2 ;  /* 0xffffffc020207824 */ /* 0x000fe400078e0202 */
[----:B----4-:R-:W-:-:S05]  /*ef40*/  IMAD.SHL.U32 R2, R26, 0x100, RZ ;  /* 0x000001001a027824 */ /* 0x010fca00078e00ff */
[----:B------:R-:W-:Y:S01]  /*ef50*/  ISETP.GE.OR P0, PT, R2, UR6, P0 ;  /* 0x0000000602007c0c */ /* 0x000fe20008706670 */
[----:B------:R-:W-:Y:S01]  /*ef60*/  IMAD.WIDE R34, R26, 0x100, RZ ;  /* 0x000001001a227825 */ /* 0x000fe200078e02ff */
[----:B------:R-:W-:Y:S02]  /*ef70*/  IADD3 R32, -R2, UR6, R32 ;  /* 0x0000000602207c10 */ /* 0x000fe4000fffe120 */
[----:B------:R-:W-:Y:S02]  /*ef80*/  PRMT R30, R30, 0x6540, R24 ;  /* 0x000065401e1e7816 */ /* 0x000fe40000000018 */
[----:B------:R-:W-:-:S07]  /*ef90*/  LOP3.LUT R33, R34, R33, R3, 0xfe, !PT ;  /* 0x0000002122217212 */ /* 0x000fce00078efe03 */
[----:B------:R-:W-:Y:S05]  /*efa0*/  @P0 BRA `(.L_x_35) ;  /* 0x0000012400dc0947 */ /* 0x000fea0003800000 */
[----:B------:R-:W0:Y:S01]  /*efb0*/  LDC.64 R26, c[0x0][0x5c8] ;  /* 0x00017200ff1a7b82 */ /* 0x000e220000000a00 */
[----:B------:R-:W-:Y:S01]  /*efc0*/  USHF.R.S32.HI UR8, URZ, 0x1f, UR14 ;  /* 0x0000001f3f087899 */ /* 0x000fe2000801140e */
[--C-:B------:R-:W-:Y:S01]  /*efd0*/  SHF.R.S32.HI R31, RZ, 0x1f, R30.reuse ;  /* 0x0000001fff1f7819 */ /* 0x100fe2000001141e */
[----:B------:R-:W-:Y:S01]  /*efe0*/  ULDC.64 UR10, c[0x0][0x5d0] ;  /* 0x00017400000a7ab9 */ /* 0x000fe20000000a00 */
[----:B------:R-:W-:Y:S01]  /*eff0*/  BSSY B0, `(.L_x_35) ;  /* 0x0001272000007945 */ /* 0x000fe20003800000 */
[----:B------:R-:W-:Y:S02]  /*f000*/  UIMAD UR6, UR8, UR10, URZ ;  /* 0x0000000a080672a4 */ /* 0x000fe4000f8e023f */
[----:B------:R-:W-:Y:S02]  /*f010*/  IMAD.U32 R24, RZ, RZ, UR10 ;  /* 0x0000000aff187e24 */ /* 0x000fe4000f8e00ff */
[----:B------:R-:W-:Y:S02]  /*f020*/  UIMAD UR6, UR14, UR11, UR6 ;  /* 0x0000000b0e0672a4 */ /* 0x000fe4000f8e0206 */
[----:B------:R-:W-:-:S04]  /*f030*/  IMAD.WIDE.U32 R24, R24, UR14, R30 ;  /* 0x0000000e18187c25 */ /* 0x000fc8000f8e001e */
[----:B------:R-:W-:Y:S01]  /*f040*/  VIADD R25, R25, UR6 ;  /* 0x0000000619197c36 */ /* 0x000fe20008000000 */
[----:B------:R-:W-:Y:S01]  /*f050*/  ULDC.64 UR6, c[0x0][0x5c0] ;  /* 0x0001700000067ab9 */ /* 0x000fe20000000a00 */
[-C--:B0-----:R-:W-:Y:S01]  /*f060*/  IMAD R2, R35, R26.reuse, RZ ;  /* 0x0000001a23027224 */ /* 0x081fe200078e02ff */
[----:B------:R-:W-:Y:S01]  /*f070*/  SHF.L.U64.HI R36, R26, 0x3, R27 ;  /* 0x000000031a247819 */ /* 0x000fe2000001021b */
[----:B------:R-:W-:-:S04]  /*f080*/  IMAD.WIDE.U32 R24, R33, R26, R24 ;  /* 0x0000001a21187225 */ /* 0x000fc800078e0018 */
[----:B------:R-:W-:Y:S01]  /*f090*/  IMAD R2, R33, R27, R2 ;  /* 0x0000001b21027224 */ /* 0x000fe200078e0202 */
[C---:B------:R-:W-:Y:S01]  /*f0a0*/  LEA R28, P2, R26.reuse, R24, 0x7 ;  /* 0x000000181a1c7211 */ /* 0x040fe200078438ff */
[----:B------:R-:W-:Y:S02]  /*f0b0*/  IMAD.SHL.U32 R3, R26, 0x8, RZ ;  /* 0x000000081a037824 */ /* 0x000fe400078e00ff */
[----:B------:R-:W-:Y:S01]  /*f0c0*/  IMAD.IADD R25, R25, 0x1, R2 ;  /* 0x0000000119197824 */ /* 0x000fe200078e0202 */
[C---:B------:R-:W-:Y:S02]  /*f0d0*/  IADD3 R2, P5, R24.reuse, UR6, RZ ;  /* 0x0000000618027c10 */ /* 0x040fe4000ffbe0ff */
[----:B------:R-:W-:Y:S02]  /*f0e0*/  IADD3 R24, P0, P1, R24, UR6, R3 ;  /* 0x0000000618187c10 */ /* 0x000fe4000f91e003 */
[----:B------:R-:W-:Y:S02]  /*f0f0*/  LEA.HI.X R29, R26, R25, R27, 0x7, P2 ;  /* 0x000000191a1d7211 */ /* 0x000fe400010f3c1b */
[----:B------:R-:W-:-:S02]  /*f100*/  IADD3 R26, P2, P3, R28, UR6, R3 ;  /* 0x000000061c1a7c10 */ /* 0x000fc4000fb5e003 */
[----:B------:R-:W-:Y:S02]  /*f110*/  IADD3.X R3, R25, UR7, RZ, P5, !PT ;  /* 0x0000000719037c10 */ /* 0x000fe4000affe4ff */
[----:B------:R-:W-:Y:S02]  /*f120*/  FSETP.NEU.AND P5, PT, RZ, UR21, PT ;  /* 0x00000015ff007c0b */ /* 0x000fe4000bfad000 */
[----:B------:R-:W-:Y:S02]  /*f130*/  IADD3 R28, P6, R28, UR6, RZ ;  /* 0x000000061c1c7c10 */ /* 0x000fe4000ffde0ff */
[--C-:B------:R-:W-:Y:S02]  /*f140*/  IADD3.X R27, R29, UR7, R36.reuse, P2, P3 ;  /* 0x000000071d1b7c10 */ /* 0x100fe400097e6424 */
[----:B------:R-:W-:Y:S02]  /*f150*/  IADD3.X R25, R25, UR7, R36, P0, P1 ;  /* 0x0000000719197c10 */ /* 0x000fe400087e2424 */
[----:B------:R-:W-:-:S05]  /*f160*/  IADD3.X R29, R29, UR7, RZ, P6, !PT ;  /* 0x000000071d1d7c10 */ /* 0x000fca000b7fe4ff */
[----:B------:R-:W-:Y:S05]  /*f170*/  @!P5 BRA `(.L_x_36) ;  /* 0x000000d800fcd947 */ /* 0x000fea0003800000 */
[----:B------:R-:W-:Y:S01]  /*f180*/  ULDC.64 UR6, c[0x0][0x5b8] ;  /* 0x00016e0000067ab9 */ /* 0x000fe20000000a00 */
[----:B------:R-:W-:Y:S01]  /*f190*/  BSSY B1, `(.L_x_37) ;  /* 0x0000013000017945 */ /* 0x000fe20003800000 */
[----:B------:R-:W-:Y:S01]  /*f1a0*/  IMAD.U32 R36, RZ, RZ, UR6 ;  /* 0x00000006ff247e24 */ /* 0x000fe2000f8e00ff */
[----:B------:R-:W-:-:S03]  /*f1b0*/  UIMAD UR6, UR8, UR6, URZ ;  /* 0x00000006080672a4 */ /* 0x000fc6000f8e023f */
[----:B------:R-:W-:Y:S01]  /*f1c0*/  IMAD.WIDE.U32 R30, R36, UR14, R30 ;  /* 0x0000000e241e7c25 */ /* 0x000fe2000f8e001e */
[----:B------:R-:W-:Y:S01]  /*f1d0*/  UIMAD UR6, UR14, UR7, UR6 ;  /* 0x000000070e0672a4 */ /* 0x000fe2000f8e0206 */
[----:B------:R-:W-:Y:S02]  /*f1e0*/  ULDC.64 UR8, c[0x0][0x5a8] ;  /* 0x00016a0000087ab9 */ /* 0x000fe40000000a00 */
[----:B------:R-:W-:-:S03]  /*f1f0*/  IMAD.MOV.U32 R36, RZ, RZ, R30 ;  /* 0x000000ffff247224 */ /* 0x000fc600078e001e */
[----:B------:R-:W-:Y:S01]  /*f200*/  VIADD R37, R31, UR6 ;  /* 0x000000061f257c36 */ /* 0x000fe20008000000 */
[----:B------:R-:W-:Y:S02]  /*f210*/  ULDC.64 UR6, c[0x0][0x5b0] ;  /* 0x00016c0000067ab9 */ /* 0x000fe40000000a00 */
[----:B------:R-:W-:Y:S02]  /*f220*/  IMAD R38, R35, UR6, RZ ;  /* 0x0000000623267c24 */ /* 0x000fe4000f8e02ff */
[----:B------:R-:W-:-:S04]  /*f230*/  IMAD.WIDE.U32 R30, R33, UR6, R36 ;  /* 0x00000006211e7c25 */ /* 0x000fc8000f8e0024 */
[----:B------:R-:W-:Y:S01]  /*f240*/  IMAD R38, R33, UR7, R38 ;  /* 0x0000000721267c24 */ /* 0x000fe2000f8e0226 */
[----:B------:R-:W-:-:S04]  /*f250*/  IADD3 R30, P0, R30, UR8, RZ ;  /* 0x000000081e1e7c10 */ /* 0x000fc8000ff1e0ff */
[--C-:B------:R-:W-:Y:S02]  /*f260*/  IADD3.X R31, R31, UR9, R38.reuse, P0, !PT ;  /* 0x000000091f1f7c10 */ /* 0x100fe400087fe426 */
[----:B------:R-:W-:Y:S02]  /*f270*/  ISETP.GE.AND P0, PT, R32, 0x1, PT ;  /* 0x000000012000780c */ /* 0x000fe40003f06270 */
[----:B------:R-:W-:Y:S02]  /*f280*/  PRMT R38, RZ, 0x7610, R38 ;  /* 0x00007610ff267816 */ /* 0x000fe40000000026 */
[----:B------:R-:W-:-:S13]  /*f290*/  ISETP.LT.OR P1, PT, R0, 0x1, !P0 ;  /* 0x000000010000780c */ /* 0x000fda0004721670 */
[----:B------:R-:W-:Y:S05]  /*f2a0*/  @P1 BRA `(.L_x_38) ;  /* 0x0000000000041947 */ /* 0x000fea0003800000 */
[----:B------:R0:W5:Y:S02]  /*f2b0*/  LDG.E.U8 R38, desc[UR18][R30.64] ;  /* 0x000000121e267981 */ /* 0x000164000c1e1100 */
.L_x_38:
[----:B------:R-:W-:Y:S05]  /*f2c0*/  BSYNC B1 ;  /* 0x0000000000017941 */ /* 0x000fea0003800000 */
.L_x_37:
[----:B-----5:R-:W-:Y:S01]  /*f2d0*/  LOP3.LUT R38, R38, 0xff, RZ, 0xc0, !PT ;  /* 0x000000ff26267812 */ /* 0x020fe200078ec0ff */
[----:B------:R-:W-:Y:S03]  /*f2e0*/  BSSY B1, `(.L_x_39) ;  /* 0x000000b000017945 */ /* 0x000fe60003800000 */
[----:B------:R-:W-:-:S05]  /*f2f0*/  F2FP.F16.E5M2.UNPACK_B R38, R38 ;  /* 0x00000026ff26723e */ /* 0x000fca00020004ff */
[----:B------:R-:W-:-:S05]  /*f300*/  HADD2.F32 R38, -RZ, R38.H0_H0 ;  /* 0x20000026ff267230 */ /* 0x000fca0000004100 */
[----:B------:R-:W-:-:S04]  /*f310*/  FMUL R38, R38, UR21 ;  /* 0x0000001526267c20 */ /* 0x000fc80008400000 */
[----:B------:R-:W-:-:S05]  /*f320*/  FFMA R4, R4, UR20, R38 ;  /* 0x0000001404047c23 */ /* 0x000fca0008000026 */
[----:B------:R-:W-:-:S05]  /*f330*/  F2FP.SATFINITE.E5M2.F32.PACK_AB_MERGE_C R4, RZ, R4, RZ ;  /* 0x00000004ff04723e */ /* 0x000fca00048060ff */
[----:B------:R1:W-:Y:S01]  /*f340*/  @!P1 STG.E.U8 desc[UR18][R2.64], R4 ;  /* 0x0000000402009986 */ /* 0x0003e2000c101112 */
[----:B------:R-:W-:Y:S02]  /*f350*/  ISETP.LT.OR P1, PT, R0, 0x2, !P0 ;  /* 0x000000020000780c */ /* 0x000fe40004721670 */
[----:B-1----:R-:W-:-:S11]  /*f360*/  PRMT R4, RZ, 0x7610, R4 ;  /* 0x00007610ff047816 */ /* 0x002fd60000000004 */
[----:B------:R-:W-:Y:S05]  /*f370*/  @P1 BRA `(.L_x_40) ;  /* 0x0000000000041947 */ /* 0x000fea0003800000 */
[----:B------:R1:W5:Y:S02]  /*f380*/  LDG.E.U8 R4, desc[UR18][R30.64+0x1] ;  /* 0x000001121e047981 */ /* 0x000364000c1e1100 */
.L_x_40:
[----:B------:R-:W-:Y:S05]  /*f390*/  BSYNC B1 ;  /* 0x0000000000017941 */ /* 0x000fea0003800000 */
.L_x_39:
        /* <DEDUP_REMOVED lines=8> */
[----:B------:R-:W-:-:S05]  /*f420*/  IADD3 R4, P1, R33, 0x8, RZ ;  /* 0x0000000821047810 */ /* 0x000fca0007f3e0ff */
[----:B----4-:R-:W-:-:S04]  /*f430*/  IMAD.X R5, RZ, RZ, R35, P1 ;  /* 0x000000ffff057224 */ /* 0x010fc800008e0623 */
[----:B------:R-:W-:-:S04]  /*f440*/  IMAD R5, R5, UR6, RZ ;  /* 0x0000000605057c24 */ /* 0x000fc8000f8e02ff */
[C---:B------:R-:W-:Y:S02]  /*f450*/  IMAD R38, R4.reuse, UR7, R5 ;  /* 0x0000000704267c24 */ /* 0x040fe4000f8e0205 */
[----:B------:R-:W-:-:S03]  /*f460*/  IMAD.WIDE.U32 R4, R4, UR6, R36 ;  /* 0x0000000604047c25 */ /* 0x000fc6000f8e0024 */
[----:B------:R-:W-:-:S04]  /*f470*/  IADD3 R4, P1, R4, UR8, RZ ;  /* 0x0000000804047c10 */ /* 0x000fc8000ff3e0ff */
[--C-:B------:R-:W-:Y:S02]  /*f480*/  IADD3.X R5, R5, UR9, R38.reuse, P1, !PT ;  /* 0x0000000905057c10 */ /* 0x100fe40008ffe426 */
[----:B------:R-:W-:Y:S02]  /*f490*/  ISETP.GE.AND P1, PT, R32, 0x9, PT ;  /* 0x000000092000780c */ /* 0x000fe40003f26270 */
[----:B------:R-:W-:Y:S02]  /*f4a0*/  PRMT R38, RZ, 0x7610, R38 ;  /* 0x00007610ff267816 */ /* 0x000fe40000000026 */
[----:B------:R-:W-:-:S13]  /*f4b0*/  ISETP.LT.OR P2, PT, R0, 0x1, !P1 ;  /* 0x000000010000780c */ /* 0x000fda0004f41670 */
[----:B------:R-:W-:Y:S05]  /*f4c0*/  @P2 BRA `(.L_x_42) ;  /* 0x0000000000042947 */ /* 0x000fea0003800000 */
[----:B------:R4:W5:Y:S02]  /*f4d0*/  LDG.E.U8 R38, desc[UR18][R4.64] ;  /* 0x0000001204267981 */ /* 0x000964000c1e1100 */
.L_x_42:
[----:B------:R-:W-:Y:S05]  /*f4e0*/  BSYNC B1 ;  /* 0x0000000000017941 */ /* 0x000fea0003800000 */
.L_x_41:
        /* <DEDUP_REMOVED lines=9> */
[----:B0-----:R-:W-:-:S11]  /*f580*/  PRMT R6, RZ, 0x7610, R6 ;  /* 0x00007610ff067816 */ /* 0x001fd60000000006 */
[----:B------:R-:W-:Y:S05]  /*f590*/  @P2 BRA `(.L_x_44) ;  /* 0x0000000000042947 */ /* 0x000fea0003800000 */
[----:B------:R0:W5:Y:S02]  /*f5a0*/  LDG.E.U8 R6, desc[UR18][R4.64+0x1] ;  /* 0x0000011204067981 */ /* 0x000164000c1e1100 */
.L_x_44:
[----:B------:R-:W-:Y:S05]  /*f5b0*/  BSYNC B1 ;  /* 0x0000000000017941 */ /* 0x000fea0003800000 */
.L_x_43:
[----:B-----5:R-:W-:Y:S01]  /*f5c0*/  LOP3.LUT R6, R6, 0xff, RZ, 0xc0, !PT ;  /* 0x000000ff06067812 */ /* 0x020fe200078ec0ff */
[----:B------:R-:W-:Y:S01]  /*f5d0*/  BSSY B1, `(.L_x_45) ;  /* 0x000000b000017945 */ /* 0x000fe20003800000 */
[----:B------:R-:W-:Y:S02]  /*f5e0*/  ISETP.LT.OR P3, PT, R0, 0x9, !P0 ;  /* 0x000000090000780c */ /* 0x000fe40004761670 */
[----:B------:R-:W-:-:S05]  /*f5f0*/  F2FP.F16.E5M2.UNPACK_B R6, R6 ;  /* 0x00000006ff06723e */ /* 0x000fca00020004ff */
[----:B------:R-:W-:-:S05]  /*f600*/  HADD2.F32 R6, -RZ, R6.H0_H0 ;  /* 0x20000006ff067230 */ /* 0x000fca0000004100 */
[----:B------:R-:W-:-:S04]  /*f610*/  FMUL R6, R6, UR21 ;  /* 0x0000001506067c20 */ /* 0x000fc80008400000 */
[--C-:B------:R-:W-:Y:S01]  /*f620*/  FFMA R7, R7, UR20, R6.reuse ;  /* 0x0000001407077c23 */ /* 0x100fe20008000006 */
[----:B------:R-:W-:-:S04]  /*f630*/  PRMT R6, RZ, 0x7610, R6 ;  /* 0x00007610ff067816 */ /* 0x000fc80000000006 */
[----:B------:R-:W-:-:S05]  /*f640*/  F2FP.SATFINITE.E5M2.F32.PACK_AB_MERGE_C R7, RZ, R7, RZ ;  /* 0x00000007ff07723e */ /* 0x000fca00048060ff */
[----:B------:R0:W-:Y:S01]  /*f650*/  @!P2 STG.E.U8 desc[UR18][R24.64+0x1], R7 ;  /* 0x000001071800a986 */ /* 0x0001e2000c101112 */
[----:B------:R-:W-:Y:S05]  /*f660*/  @P3 BRA `(.L_x_46) ;  /* 0x0000000000043947 */ /* 0x000fea0003800000 */
[----:B------:R0:W5:Y:S02]  /*f670*/  LDG.E.U8 R6, desc[UR18][R30.64+0x8] ;  /* 0x000008121e067981 */ /* 0x000164000c1e1100 */
.L_x_46:
[----:B------:R-:W-:Y:S05]  /*f680*/  BSYNC B1 ;  /* 0x0000000000017941 */ /* 0x000fea0003800000 */
.L_x_45:
        /* <DEDUP_REMOVED lines=12> */
.L_x_48:
[----:B------:R-:W-:Y:S05]  /*f750*/  BSYNC B1 ;  /* 0x0000000000017941 */ /* 0x000fea0003800000 */
.L_x_47:
        /* <DEDUP_REMOVED lines=12> */
.L_x_50:
[----:B------:R-:W-:Y:S05]  /*f820*/  BSYNC B1 ;  /* 0x0000000000017941 */ /* 0x000fea0003800000 */
.L_x_49:
        /* <DEDUP_REMOVED lines=12> */
.L_x_52:
[----:B------:R-:W-:Y:S05]  /*f8f0*/  BSYNC B1 ;  /* 0x0000000000017941 */ /* 0x000fea0003800000 */
.L_x_51:
        /* <DEDUP_REMOVED lines=12> */
.L_x_54:
[----:B------:R-:W-:Y:S05]  /*f9c0*/  BSYNC B1 ;  /* 0x0000000000017941 */ /* 0x000fea0003800000 */
.L_x_53:
        /* <DEDUP_REMOVED lines=12> */
.L_x_56:
[----:B------:R-:W-:Y:S05]  /*fa90*/  BSYNC B1 ;  /* 0x0000000000017941 */ /* 0x000fea0003800000 */
.L_x_55:
        /* <DEDUP_REMOVED lines=12> */
.L_x_58:
[----:B------:R-:W-:Y:S05]  /*fb60*/  BSYNC B1 ;  /* 0x0000000000017941 */ /* 0x000fea0003800000 */
.L_x_57:
        /* <DEDUP_REMOVED lines=12> */
.L_x_60:
[----:B------:R-:W-:Y:S05]  /*fc30*/  BSYNC B1 ;  /* 0x0000000000017941 */ /* 0x000fea0003800000 */
.L_x_59:
        /* <DEDUP_REMOVED lines=12> */
.L_x_62:
[----:B------:R-:W-:Y:S05]  /*fd00*/  BSYNC B1 ;  /* 0x0000000000017941 */ /* 0x000fea0003800000 */
.L_x_61:
        /* <DEDUP_REMOVED lines=12> */
.L_x_64:
[----:B------:R-:W-:Y:S05]  /*fdd0*/  BSYNC B1 ;  /* 0x0000000000017941 */ /* 0x000fea0003800000 */
.L_x_63:
        /* <DEDUP_REMOVED lines=12> */
.L_x_66:
[----:B------:R-:W-:Y:S05]  /*fea0*/  BSYNC B1 ;  /* 0x0000000000017941 */ /* 0x000fea0003800000 */
.L_x_65:
        /* <DEDUP_REMOVED lines=12> */
.L_x_68:
[----:B------:R-:W-:Y:S05]  /*ff70*/  BSYNC B1 ;  /* 0x0000000000017941 */ /* 0x000fea0003800000 */
.L_x_67:
        /* <DEDUP_REMOVED lines=12> */
.L_x_70:
[----:B------:R-:W-:Y:S05]  /*10040*/  BSYNC B1 ;  /* 0x0000000000017941 */ /* 0x000fea0003800000 */
.L_x_69:
        /* <DEDUP_REMOVED lines=12> */
.L_x_72:
[----:B------:R-:W-:Y:S05]  /*10110*/  BSYNC B1 ;  /* 0x0000000000017941 */ /* 0x000fea0003800000 */
.L_x_71:
        /* <DEDUP_REMOVED lines=12> */
.L_x_74:
[----:B------:R-:W-:Y:S05]  /*101e0*/  BSYNC B1 ;  /* 0x0000000000017941 */ /* 0x000fea0003800000 */
.L_x_73:
        /* <DEDUP_REMOVED lines=12> */
.L_x_76:
[----:B------:R-:W-:Y:S05]  /*102b0*/  BSYNC B1 ;  /* 0x0000000000017941 */ /* 0x000fea0003800000 */
.L_x_75:
        /* <DEDUP_REMOVED lines=12> */
.L_x_78:
[----:B------:R-:W-:Y:S05]  /*10380*/  BSYNC B1 ;  /* 0x0000000000017941 */ /* 0x000fea0003800000 */
.L_x_77:
        /* <DEDUP_REMOVED lines=12> */
.L_x_80:
[----:B------:R-:W-:Y:S05]  /*10450*/  BSYNC B1 ;  /* 0x0000000000017941 */ /* 0x000fea0003800000 */
.L_x_79:
        /* <DEDUP_REMOVED lines=12> */
.L_x_82:
[----:B------:R-:W-:Y:S05]  /*10520*/  BSYNC B1 ;  /* 0x0000000000017941 */ /* 0x000fea0003800000 */
.L_x_81:
        /* <DEDUP_REMOVED lines=12> */
.L_x_84:
[----:B------:R-:W-:Y:S05]  /*105f0*/  BSYNC B1 ;  /* 0x0000000000017941 */ /* 0x000fea0003800000 */
.L_x_83:
        /* <DEDUP_REMOVED lines=12> */
.L_x_86:
[----:B------:R-:W-:Y:S05]  /*106c0*/  BSYNC B1 ;  /* 0x0000000000017941 */ /* 0x000fea0003800000 */
.L_x_85:
        /* <DEDUP_REMOVED lines=12> */
.L_x_88:
[----:B------:R-:W-:Y:S05]  /*10790*/  BSYNC B1 ;  /* 0x0000000000017941 */ /* 0x000fea0003800000 */
.L_x_87:
        /* <DEDUP_REMOVED lines=12> */
.L_x_90:
[----:B------:R-:W-:Y:S05]  /*10860*/  BSYNC B1 ;  /* 0x0000000000017941 */ /* 0x000fea0003800000 */
.L_x_89:
        /* <DEDUP_REMOVED lines=12> */
.L_x_92:
[----:B------:R-:W-:Y:S05]  /*10930*/  BSYNC B1 ;  /* 0x0000000000017941 */ /* 0x000fea0003800000 */
.L_x_91:
        /* <DEDUP_REMOVED lines=12> */
.L_x_94:
[----:B------:R-:W-:Y:S05]  /*10a00*/  BSYNC B1 ;  /* 0x0000000000017941 */ /* 0x000fea0003800000 */
.L_x_93:
        /* <DEDUP_REMOVED lines=12> */
.L_x_96:
[----:B------:R-:W-:Y:S05]  /*10ad0*/  BSYNC B1 ;  /* 0x0000000000017941 */ /* 0x000fea0003800000 */
.L_x_95:
        /* <DEDUP_REMOVED lines=12> */
.L_x_98:
[----:B------:R-:W-:Y:S05]  /*10ba0*/  BSYNC B1 ;  /* 0x0000000000017941 */ /* 0x000fea0003800000 */
.L_x_97:
        /* <DEDUP_REMOVED lines=12> */
.L_x_100:
[----:B------:R-:W-:Y:S05]  /*10c70*/  BSYNC B1 ;  /* 0x0000000000017941 */ /* 0x000fea0003800000 */
.L_x_99:
        /* <DEDUP_REMOVED lines=12> */
.L_x_102:
[----:B------:R-:W-:Y:S05]  /*10d40*/  BSYNC B1 ;  /* 0x0000000000017941 */ /* 0x000fea0003800000 */
.L_x_101:
        /* <DEDUP_REMOVED lines=12> */
.L_x_104:
[----:B------:R-:W-:Y:S05]  /*10e10*/  BSYNC B1 ;  /* 0x0000000000017941 */ /* 0x000fea0003800000 */
.L_x_103:
        /* <DEDUP_REMOVED lines=12> */
.L_x_106:
[----:B------:R-:W-:Y:S05]  /*10ee0*/  BSYNC B1 ;  /* 0x0000000000017941 */ /* 0x000fea0003800000 */
.L_x_105:
        /* <DEDUP_REMOVED lines=12> */
.L_x_108:
[----:B------:R-:W-:Y:S05]  /*10fb0*/  BSYNC B1 ;  /* 0x0000000000017941 */ /* 0x000fea0003800000 */
.L_x_107:
        /* <DEDUP_REMOVED lines=12> */
.L_x_110:
[----:B------:R-:W-:Y:S05]  /*11080*/  BSYNC B1 ;  /* 0x0000000000017941 */ /* 0x000fea0003800000 */
.L_x_109:
        /* <DEDUP_REMOVED lines=12> */
.L_x_112:
[----:B------:R-:W-:Y:S05]  /*11150*/  BSYNC B1 ;  /* 0x0000000000017941 */ /* 0x000fea0003800000 */
.L_x_111:
        /* <DEDUP_REMOVED lines=12> */
.L_x_114:
[----:B------:R-:W-:Y:S05]  /*11220*/  BSYNC B1 ;  /* 0x0000000000017941 */ /* 0x000fea0003800000 */
.L_x_113:
        /* <DEDUP_REMOVED lines=12> */
.L_x_116:
[----:B------:R-:W-:Y:S05]  /*112f0*/  BSYNC B1 ;  /* 0x0000000000017941 */ /* 0x000fea0003800000 */
.L_x_115:
        /* <DEDUP_REMOVED lines=12> */
.L_x_118:
[----:B------:R-:W-:Y:S05]  /*113c0*/  BSYNC B1 ;  /* 0x0000000000017941 */ /* 0x000fea0003800000 */
.L_x_117:
        /* <DEDUP_REMOVED lines=12> */
.L_x_120:
[----:B------:R-:W-:Y:S05]  /*11490*/  BSYNC B1 ;  /* 0x0000000000017941 */ /* 0x000fea0003800000 */
.L_x_119:
        /* <DEDUP_REMOVED lines=12> */
.L_x_122:
[----:B------:R-:W-:Y:S05]  /*11560*/  BSYNC B1 ;  /* 0x0000000000017941 */ /* 0x000fea0003800000 */
.L_x_121:
[----:B-----5:R-:W-:Y:S01]  /*11570*/  LOP3.LUT R6, R6, 0xff, RZ, 0xc0, !PT ;  /* 0x000000ff06067812 */ /* 0x020fe200078ec0ff */
[----:B------:R-:W-:Y:S01]  /*11580*/  BSSY B1, `(.L_x_123) ;  /* 0x000000b000017945 */ /* 0x000fe20003800000 */
[----:B------:R-:W-:Y:S02]  /*11590*/  ISETP.LT.OR P2, PT, R0, 0x52, !P1 ;  /* 0x000000520000780c */ /* 0x000fe40004f41670 */
[----:B------:R-:W-:-:S05]  /*115a0*/  F2FP.F16.E5M2.UNPACK_B R6, R6 ;  /* 0x00000006ff06723e */ /* 0x000fca00020004ff */
[----:B------:R-:W-:-:S05]  /*115b0*/  HADD2.F32 R6, -RZ, R6.H0_H0 ;  /* 0x20000006ff067230 */ /* 0x000fca0000004100 */
[----:B------:R-:W-:-:S04]  /*115c0*/  FMUL R6, R6, UR21 ;  /* 0x0000001506067c20 */ /* 0x000fc80008400000 */
[----:B------:R-:W-:-:S05]  /*115d0*/  FFMA R6, R174, UR20, R6 ;  /* 0x00000014ae067c23 */ /* 0x000fca0008000006 */
[----:B0-----:R-:W-:Y:S02]  /*115e0*/  F2FP.SATFINITE.E5M2.F32.PACK_AB_MERGE_C R7, RZ, R6, RZ ;  /* 0x00000006ff07723e */ /* 0x001fe400048060ff */
[----:B------:R-:W-:-:S03]  /*115f0*/  PRMT R6, RZ, 0x7610, R6 ;  /* 0x00007610ff067816 */ /* 0x000fc60000000006 */
[----:B------:R0:W-:Y:S01]  /*11600*/  @!P3 STG.E.U8 desc[UR18][R24.64+0x50], R7 ;  /* 0x000050071800b986 */ /* 0x0001e2000c101112 */
[----:B------:R-:W-:Y:S05]  /*11610*/  @P2 BRA `(.L_x_124) ;  /* 0x0000000000042947 */ /* 0x000fea0003800000 */
[----:B------:R0:W5:Y:S02]  /*11620*/  LDG.E.U8 R6, desc[UR18][R4.64+0x51] ;  /* 0x0000511204067981 */ /* 0x000164000c1e1100 */
.L_x_124:
[----:B------:R-:W-:Y:S05]  /*11630*/  BSYNC B1 ;  /* 0x0000000000017941 */ /* 0x000fea0003800000 */
.L_x_123:
        /* <DEDUP_REMOVED lines=12> */
.L_x_126:
[----:B------:R-:W-:Y:S05]  /*11700*/  BSYNC B1 ;  /* 0x0000000000017941 */ /* 0x000fea0003800000 */
.L_x_125:
        /* <DEDUP_REMOVED lines=12> */
.L_x_128:
[----:B------:R-:W-:Y:S05]  /*117d0*/  BSYNC B1 ;  /* 0x0000000000017941 */ /* 0x000fea0003800000 */
.L_x_127:
        /* <DEDUP_REMOVED lines=12> */
.L_x_130:
[----:B------:R-:W-:Y:S05]  /*118a0*/  BSYNC B1 ;  /* 0x0000000000017941 */ /* 0x000fea0003800000 */
.L_x_129:
[----:B-----5:R-:W-:Y:S01]  /*118b0*/  LOP3.LUT R6, R6, 0xff, RZ, 0xc0, !PT ;  /* 0x000000ff06067812 */ /* 0x020fe200078ec0ff */
[----:B------:R-:W-:Y:S01]  /*118c0*/  BSSY B1, `(.L_x_131) ;  /* 0x000000b000017945 */ /* 0x000fe20003800000 */
[----:B------:R-:W-:Y:S02]  /*118d0*/  ISETP.LT.OR P2, PT, R0, 0x5a, !P1 ;  /* 0x0000005a0000780c */ /* 0x000fe40004f41670 */
[----:B------:R-:W-:-:S05]  /*118e0*/  F2FP.F16.E5M2.UNPACK_B R6, R6 ;  /* 0x00000006ff06723e */ /* 0x000fca00020004ff */
[----:B------:R-:W-:-:S05]  /*118f0*/  HADD2.F32 R6, -RZ, R6.H0_H0 ;  /* 0x20000006ff067230 */ /* 0x000fca0000004100 */
[----:B0-----:R-:W-:Y:S01]  /*11900*/  FMUL R7, R6, UR21 ;  /* 0x0000001506077c20 */ /* 0x001fe20008400000 */
[----:B------:R-:W-:-:S03]  /*11910*/  PRMT R6, RZ, 0x7610, R6 ;  /* 0x00007610ff067816 */ /* 0x000fc60000000006 */
[----:B------:R-:W-:-:S05]  /*11920*/  FFMA R7, R178, UR20, R7 ;  /* 0x00000014b2077c23 */ /* 0x000fca0008000007 */
[----:B------:R-:W-:-:S05]  /*11930*/  F2FP.SATFINITE.E5M2.F32.PACK_AB_MERGE_C R7, RZ, R7, RZ ;  /* 0x00000007ff07723e */ /* 0x000fca00048060ff */
[----:B------:R0:W-:Y:S01]  /*11940*/  @!P3 STG.E.U8 desc[UR18][R24.64+0x58], R7 ;  /* 0x000058071800b986 */ /* 0x0001e2000c101112 */
[----:B------:R-:W-:Y:S05]  /*11950*/  @P2 BRA `(.L_x_132) ;  /* 0x0000000000042947 */ /* 0x000fea0003800000 */
[----:B------:R0:W5:Y:S02]  /*11960*/  LDG.E.U8 R6, desc[UR18][R4.64+0x59] ;  /* 0x0000591204067981 */ /* 0x000164000c1e1100 */
.L_x_132:
[----:B------:R-:W-:Y:S05]  /*11970*/  BSYNC B1 ;  /* 0x0000000000017941 */ /* 0x000fea0003800000 */
.L_x_131:
        /* <DEDUP_REMOVED lines=12> */
.L_x_134:
[----:B------:R-:W-:Y:S05]  /*11a40*/  BSYNC B1 ;  /* 0x0000000000017941 */ /* 0x000fea0003800000 */
.L_x_133:
        /* <DEDUP_REMOVED lines=12> */
.L_x_136:
[----:B------:R-:W-:Y:S05]  /*11b10*/  BSYNC B1 ;  /* 0x0000000000017941 */ /* 0x000fea0003800000 */
.L_x_135:
        /* <DEDUP_REMOVED lines=12> */
.L_x_138:
[----:B------:R-:W-:Y:S05]  /*11be0*/  BSYNC B1 ;  /* 0x0000000000017941 */ /* 0x000fea0003800000 */
.L_x_137:
        /* <DEDUP_REMOVED lines=12> */
.L_x_140:
[----:B------:R-:W-:Y:S05]  /*11cb0*/  BSYNC B1 ;  /* 0x0000000000017941 */ /* 0x000fea0003800000 */
.L_x_139:
        /* <DEDUP_REMOVED lines=12> */
.L_x_142:
[----:B------:R-:W-:Y:S05]  /*11d80*/  BSYNC B1 ;  /* 0x0000000000017941 */ /* 0x000fea0003800000 */
.L_x_141:
        /* <DEDUP_REMOVED lines=12> */
.L_x_144:
[----:B------:R-:W-:Y:S05]  /*11e50*/  BSYNC B1 ;  /* 0x0000000000017941 */ /* 0x000fea0003800000 */
.L_x_143:
        /* <DEDUP_REMOVED lines=12> */
.L_x_146:
[----:B------:R-:W-:Y:S05]  /*11f20*/  BSYNC B1 ;  /* 0x0000000000017941 */ /* 0x000fea0003800000 */
.L_x_145:
        /* <DEDUP_REMOVED lines=12> */
.L_x_148:
[----:B------:R-:W-:Y:S05]  /*11ff0*/  BSYNC B1 ;  /* 0x0000000000017941 */ /* 0x000fea0003800000 */
.L_x_147:
        /* <DEDUP_REMOVED lines=12> */
.L_x_150:
[----:B------:R-:W-:Y:S05]  /*120c0*/  BSYNC B1 ;  /* 0x0000000000017941 */ /* 0x000fea0003800000 */
.L_x_149:
        /* <DEDUP_REMOVED lines=12> */
.L_x_152:
[----:B------:R-:W-:Y:S05]  /*12190*/  BSYNC B1 ;  /* 0x0000000000017941 */ /* 0x000fea0003800000 */
.L_x_151:
        /* <DEDUP_REMOVED lines=12> */
.L_x_154:
[----:B------:R-:W-:Y:S05]  /*12260*/  BSYNC B1 ;  /* 0x0000000000017941 */ /* 0x000fea0003800000 */
.L_x_153:
        /* <DEDUP_REMOVED lines=12> */
.L_x_156:
[----:B------:R-:W-:Y:S05]  /*12330*/  BSYNC B1 ;  /* 0x0000000000017941 */ /* 0x000fea0003800000 */
.L_x_155:
        /* <DEDUP_REMOVED lines=12> */
.L_x_158:
[----:B------:R-:W-:Y:S05]  /*12400*/  BSYNC B1 ;  /* 0x0000000000017941 */ /* 0x000fea0003800000 */
.L_x_157:
        /* <DEDUP_REMOVED lines=12> */
.L_x_160:
[----:B------:R-:W-:Y:S05]  /*124d0*/  BSYNC B1 ;  /* 0x0000000000017941 */ /* 0x000fea0003800000 */
.L_x_159:
        /* <DEDUP_REMOVED lines=12> */
.L_x_162:
[----:B------:R-:W-:Y:S05]  /*125a0*/  BSYNC B1 ;  /* 0x0000000000017941 */ /* 0x000fea0003800000 */
.L_x_161:
        /* <DEDUP_REMOVED lines=12> */
.L_x_164:
[----:B------:R-:W-:Y:S05]  /*12670*/  BSYNC B1 ;  /* 0x0000000000017941 */ /* 0x000fea0003800000 */
.L_x_163:
        /* <DEDUP_REMOVED lines=12> */
.L_x_166:
[----:B------:R-:W-:Y:S05]  /*12740*/  BSYNC B1 ;  /* 0x0000000000017941 */ /* 0x000fea0003800000 */
.L_x_165:
        /* <DEDUP_REMOVED lines=12> */
.L_x_168:
[----:B------:R-:W-:Y:S05]  /*12810*/  BSYNC B1 ;  /* 0x0000000000017941 */ /* 0x000fea0003800000 */
.L_x_167:
        /* <DEDUP_REMOVED lines=12> */
.L_x_170:
[----:B------:R-:W-:Y:S05]  /*128e0*/  BSYNC B1 ;  /* 0x0000000000017941 */ /* 0x000fea0003800000 */
.L_x_169:
        /* <DEDUP_REMOVED lines=12> */
.L_x_172:
[----:B------:R-:W-:Y:S05]  /*129b0*/  BSYNC B1 ;  /* 0x0000000000017941 */ /* 0x000fea0003800000 */
.L_x_171:
        /* <DEDUP_REMOVED lines=12> */
.L_x_174:
[----:B------:R-:W-:Y:S05]  /*12a80*/  BSYNC B1 ;  /* 0x0000000000017941 */ /* 0x000fea0003800000 */
.L_x_173:
        /* <DEDUP_REMOVED lines=12> */
.L_x_176:
[----:B------:R-:W-:Y:S05]  /*12b50*/  BSYNC B1 ;  /* 0x0000000000017941 */ /* 0x000fea0003800000 */
.L_x_175:
        /* <DEDUP_REMOVED lines=12> */
.L_x_178:
[----:B------:R-:W-:Y:S05]  /*12c20*/  BSYNC B1 ;  /* 0x0000000000017941 */ /* 0x000fea0003800000 */
.L_x_177:
        /* <DEDUP_REMOVED lines=12> */
.L_x_180:
[----:B------:R-:W-:Y:S05]  /*12cf0*/  BSYNC B1 ;  /* 0x0000000000017941 */ /* 0x000fea0003800000 */
.L_x_179:
        /* <DEDUP_REMOVED lines=12> */
.L_x_182:
[----:B------:R-:W-:Y:S05]  /*12dc0*/  BSYNC B1 ;  /* 0x0000000000017941 */ /* 0x000fea0003800000 */
.L_x_181:
        /* <DEDUP_REMOVED lines=12> */
.L_x_184:
[----:B------:R-:W-:Y:S05]  /*12e90*/  BSYNC B1 ;  /* 0x0000000000017941 */ /* 0x000fea0003800000 */
.L_x_183:
        /* <DEDUP_REMOVED lines=12> */
.L_x_186:
[----:B------:R-:W-:Y:S05]  /*12f60*/  BSYNC B1 ;  /* 0x0000000000017941 */ /* 0x000fea0003800000 */
.L_x_185:
        /* <DEDUP_REMOVED lines=12> */
.L_x_188:
[----:B------:R-:W-:Y:S05]  /*13030*/  BSYNC B1 ;  /* 0x0000000000017941 */ /* 0x000fea0003800000 */
.L_x_187:
        /* <DEDUP_REMOVED lines=12> */
.L_x_190:
[----:B------:R-:W-:Y:S05]  /*13100*/  BSYNC B1 ;  /* 0x0000000000017941 */ /* 0x000fea0003800000 */
.L_x_189:
        /* <DEDUP_REMOVED lines=12> */
.L_x_192:
[----:B------:R-:W-:Y:S05]  /*131d0*/  BSYNC B1 ;  /* 0x0000000000017941 */ /* 0x000fea0003800000 */
.L_x_191:
        /* <DEDUP_REMOVED lines=12> */
.L_x_194:
[----:B------:R-:W-:Y:S05]  /*132a0*/  BSYNC B1 ;  /* 0x0000000000017941 */ /* 0x000fea0003800000 */
.L_x_193:
        /* <DEDUP_REMOVED lines=12> */
.L_x_196:
[----:B------:R-:W-:Y:S05]  /*13370*/  BSYNC B1 ;  /* 0x0000000000017941 */ /* 0x000fea0003800000 */
.L_x_195:
        /* <DEDUP_REMOVED lines=12> */
.L_x_198:
[----:B------:R-:W-:Y:S05]  /*13440*/  BSYNC B1 ;  /* 0x0000000000017941 */ /* 0x000fea0003800000 */
.L_x_197:
        /* <DEDUP_REMOVED lines=12> */
.L_x_200:
[----:B------:R-:W-:Y:S05]  /*13510*/  BSYNC B1 ;  /* 0x0000000000017941 */ /* 0x000fea0003800000 */
.L_x_199:
        /* <DEDUP_REMOVED lines=12> */
.L_x_202:
[----:B------:R-:W-:Y:S05]  /*135e0*/  BSYNC B1 ;  /* 0x0000000000017941 */ /* 0x000fea0003800000 */
.L_x_201:
        /* <DEDUP_REMOVED lines=12> */
.L_x_204:
[----:B------:R-:W-:Y:S05]  /*136b0*/  BSYNC B1 ;  /* 0x0000000000017941 */ /* 0x000fea0003800000 */
.L_x_203:
        /* <DEDUP_REMOVED lines=12> */
.L_x_206:
[----:B------:R-:W-:Y:S05]  /*13780*/  BSYNC B1 ;  /* 0x0000000000017941 */ /* 0x000fea0003800000 */
.L_x_205:
        /* <DEDUP_REMOVED lines=12> */
.L_x_208:
[----:B------:R-:W-:Y:S05]  /*13850*/  BSYNC B1 ;  /* 0x0000000000017941 */ /* 0x000fea0003800000 */
.L_x_207:
        /* <DEDUP_REMOVED lines=12> */
.L_x_210:
[----:B------:R-:W-:Y:S05]  /*13920*/  BSYNC B1 ;  /* 0x0000000000017941 */ /* 0x000fea0003800000 */
.L_x_209:
        /* <DEDUP_REMOVED lines=12> */
.L_x_212:
[----:B------:R-:W-:Y:S05]  /*139f0*/  BSYNC B1 ;  /* 0x0000000000017941 */ /* 0x000fea0003800000 */
.L_x_211:
        /* <DEDUP_REMOVED lines=12> */
.L_x_214:
[----:B------:R-:W-:Y:S05]  /*13ac0*/  BSYNC B1 ;  /* 0x0000000000017941 */ /* 0x000fea0003800000 */
.L_x_213:
        /* <DEDUP_REMOVED lines=12> */
.L_x_216:
[----:B------:R-:W-:Y:S05]  /*13b90*/  BSYNC B1 ;  /* 0x0000000000017941 */ /* 0x000fea0003800000 */
.L_x_215:
        /* <DEDUP_REMOVED lines=12> */
.L_x_218:
[----:B------:R-:W-:Y:S05]  /*13c60*/  BSYNC B1 ;  /* 0x0000000000017941 */ /* 0x000fea0003800000 */
.L_x_217:
        /* <DEDUP_REMOVED lines=12> */
.L_x_220:
[----:B------:R-:W-:Y:S05]  /*13d30*/  BSYNC B1 ;  /* 0x0000000000017941 */ /* 0x000fea0003800000 */
.L_x_219:
        /* <DEDUP_REMOVED lines=12> */
.L_x_222:
[----:B------:R-:W-:Y:S05]  /*13e00*/  BSYNC B1 ;  /* 0x0000000000017941 */ /* 0x000fea0003800000 */
.L_x_221:
        /* <DEDUP_REMOVED lines=12> */
.L_x_224:
[----:B------:R-:W-:Y:S05]  /*13ed0*/  BSYNC B1 ;  /* 0x0000000000017941 */ /* 0x000fea0003800000 */
.L_x_223:
        /* <DEDUP_REMOVED lines=12> */
.L_x_226:
[----:B------:R-:W-:Y:S05]  /*13fa0*/  BSYNC B1 ;  /* 0x0000000000017941 */ /* 0x000fea0003800000 */
.L_x_225:
        /* <DEDUP_REMOVED lines=12> */
.L_x_228:
[----:B------:R-:W-:Y:S05]  /*14070*/  BSYNC B1 ;  /* 0x0000000000017941 */ /* 0x000fea0003800000 */
.L_x_227:
        /* <DEDUP_REMOVED lines=12> */
.L_x_230:
[----:B------:R-:W-:Y:S05]  /*14140*/  BSYNC B1 ;  /* 0x0000000000017941 */ /* 0x000fea0003800000 */
.L_x_229:
        /* <DEDUP_REMOVED lines=12> */
.L_x_232:
[----:B------:R-:W-:Y:S05]  /*14210*/  BSYNC B1 ;  /* 0x0000000000017941 */ /* 0x000fea0003800000 */
.L_x_231:
        /* <DEDUP_REMOVED lines=12> */
.L_x_234:
[----:B------:R-:W-:Y:S05]  /*142e0*/  BSYNC B1 ;  /* 0x0000000000017941 */ /* 0x000fea0003800000 */
.L_x_233:
        /* <DEDUP_REMOVED lines=12> */
.L_x_236:
[----:B------:R-:W-:Y:S05]  /*143b0*/  BSYNC B1 ;  /* 0x0000000000017941 */ /* 0x000fea0003800000 */
.L_x_235:
        /* <DEDUP_REMOVED lines=12> */
.L_x_238:
[----:B------:R-:W-:Y:S05]  /*14480*/  BSYNC B1 ;  /* 0x0000000000017941 */ /* 0x000fea0003800000 */
.L_x_237:
        /* <DEDUP_REMOVED lines=12> */
.L_x_240:
[----:B------:R-:W-:Y:S05]  /*14550*/  BSYNC B1 ;  /* 0x0000000000017941 */ /* 0x000fea0003800000 */
.L_x_239:
        /* <DEDUP_REMOVED lines=12> */
.L_x_242:
[----:B------:R-:W-:Y:S05]  /*14620*/  BSYNC B1 ;  /* 0x0000000000017941 */ /* 0x000fea0003800000 */
.L_x_241:
        /* <DEDUP_REMOVED lines=12> */
.L_x_244:
[----:B------:R-:W-:Y:S05]  /*146f0*/  BSYNC B1 ;  /* 0x0000000000017941 */ /* 0x000fea0003800000 */
.L_x_243:
        /* <DEDUP_REMOVED lines=12> */
.L_x_246:
[----:B------:R-:W-:Y:S05]  /*147c0*/  BSYNC B1 ;  /* 0x0000000000017941 */ /* 0x000fea0003800000 */
.L_x_245:
        /* <DEDUP_REMOVED lines=12> */
.L_x_248:
[----:B------:R-:W-:Y:S05]  /*14890*/  BSYNC B1 ;  /* 0x0000000000017941 */ /* 0x000fea0003800000 */
.L_x_247:
        /* <DEDUP_REMOVED lines=12> */
.L_x_250:
[----:B------:R-:W-:Y:S05]  /*14960*/  BSYNC B1 ;  /* 0x0000000000017941 */ /* 0x000fea0003800000 */
.L_x_249:
[----:B0-----:R-:W2:Y:S01]  /*14970*/  LDL.LU R7, [R1+0x200] ;  /* 0x0002000001077983 */ /* 0x001ea20000300800 */
[----:B-----5:R-:W-:Y:S01]  /*14980*/  LOP3.LUT R6, R6, 0xff, RZ, 0xc0, !PT ;  /* 0x000000ff06067812 */ /* 0x020fe200078ec0ff */
[----:B------:R-:W-:Y:S01]  /*14990*/  BSSY B1, `(.L_x_251) ;  /* 0x000000b000017945 */ /* 0x000fe20003800000 */
[----:B------:R-:W-:Y:S02]  /*149a0*/  ISETP.LT.OR P2, PT, R0, 0xd2, !P1 ;  /* 0x000000d20000780c */ /* 0x000fe40004f41670 */
[----:B------:R-:W-:-:S05]  /*149b0*/  F2FP.F16.E5M2.UNPACK_B R6, R6 ;  /* 0x00000006ff06723e */ /* 0x000fca00020004ff */
[----:B------:R-:W-:-:S05]  /*149c0*/  HADD2.F32 R6, -RZ, R6.H0_H0 ;  /* 0x20000006ff067230 */ /* 0x000fca0000004100 */
[----:B------:R-:W-:-:S04]  /*149d0*/  FMUL R6, R6, UR21 ;  /* 0x0000001506067c20 */ /* 0x000fc80008400000 */
[----:B--2---:R-:W-:-:S05]  /*149e0*/  FFMA R6, R7, UR20, R6 ;  /* 0x0000001407067c23 */ /* 0x004fca0008000006 */
[----:B------:R-:W-:Y:S02]  /*149f0*/  F2FP.SATFINITE.E5M2.F32.PACK_AB_MERGE_C R7, RZ, R6, RZ ;  /* 0x00000006ff07723e */ /* 0x000fe400048060ff */
[----:B------:R-:W-:-:S03]  /*14a00*/  PRMT R6, RZ, 0x7610, R6 ;  /* 0x00007610ff067816 */ /* 0x000fc60000000006 */
[----:B------:R0:W-:Y:S01]  /*14a10*/  @!P3 STG.E.U8 desc[UR18][R24.64+0xd0], R7 ;  /* 0x0000d0071800b986 */ /* 0x0001e2000c101112 */
[----:B------:R-:W-:Y:S05]  /*14a20*/  @P2 BRA `(.L_x_252) ;  /* 0x0000000000042947 */ /* 0x000fea0003800000 */
[----:B------:R2:W5:Y:S02]  /*14a30*/  LDG.E.U8 R6, desc[UR18][R4.64+0xd1] ;  /* 0x0000d11204067981 */ /* 0x000564000c1e1100 */
.L_x_252:
[----:B------:R-:W-:Y:S05]  /*14a40*/  BSYNC B1 ;  /* 0x0000000000017941 */ /* 0x000fea0003800000 */
.L_x_251:
[----:B0-----:R-:W3:Y:S01]  /*14a50*/  LDL.LU R7, [R1+0x204] ;  /* 0x0002040001077983 */ /* 0x001ee20000300800 */
[----:B-----5:R-:W-:Y:S01]  /*14a60*/  LOP3.LUT R6, R6, 0xff, RZ, 0xc0, !PT ;  /* 0x000000ff06067812 */ /* 0x020fe200078ec0ff */
[----:B------:R-:W-:Y:S01]  /*14a70*/  BSSY B1, `(.L_x_253) ;  /* 0x000000b000017945 */ /* 0x000fe20003800000 */
[----:B------:R-:W-:Y:S02]  /*14a80*/  ISETP.LT.OR P3, PT, R0, 0xd9, !P0 ;  /* 0x000000d90000780c */ /* 0x000fe40004761670 */
[----:B------:R-:W-:-:S05]  /*14a90*/  F2FP.F16.E5M2.UNPACK_B R6, R6 ;  /* 0x00000006ff06723e */ /* 0x000fca00020004ff */
[----:B------:R-:W-:-:S05]  /*14aa0*/  HADD2.F32 R6, -RZ, R6.H0_H0 ;  /* 0x20000006ff067230 */ /* 0x000fca0000004100 */
[----:B------:R-:W-:-:S04]  /*14ab0*/  FMUL R6, R6, UR21 ;  /* 0x0000001506067c20 */ /* 0x000fc80008400000 */
[----:B---3--:R-:W-:-:S05]  /*14ac0*/  FFMA R6, R7, UR20, R6 ;  /* 0x0000001407067c23 */ /* 0x008fca0008000006 */
[----:B------:R-:W-:Y:S02]  /*14ad0*/  F2FP.SATFINITE.E5M2.F32.PACK_AB_MERGE_C R7, RZ, R6, RZ ;  /* 0x00000006ff07723e */ /* 0x000fe400048060ff */
[----:B------:R-:W-:-:S03]  /*14ae0*/  PRMT R6, RZ, 0x7610, R6 ;  /* 0x00007610ff067816 */ /* 0x000fc60000000006 */
[----:B------:R0:W-:Y:S01]  /*14af0*/  @!P2 STG.E.U8 desc[UR18][R24.64+0xd1], R7 ;  /* 0x0000d1071800a986 */ /* 0x0001e2000c101112 */
[----:B------:R-:W-:Y:S05]  /*14b00*/  @P3 BRA `(.L_x_254) ;  /* 0x0000000000043947 */ /* 0x000fea0003800000 */
[----:B------:R3:W5:Y:S02]  /*14b10*/  LDG.E.U8 R6, desc[UR18][R30.64+0xd8] ;  /* 0x0000d8121e067981 */ /* 0x000764000c1e1100 */
.L_x_254:
[----:B------:R-:W-:Y:S05]  /*14b20*/  BSYNC B1 ;  /* 0x0000000000017941 */ /* 0x000fea0003800000 */
.L_x_253:
        /* <DEDUP_REMOVED lines=13> */
.L_x_256:
[----:B------:R-:W-:Y:S05]  /*14c00*/  BSYNC B1 ;  /* 0x0000000000017941 */ /* 0x000fea0003800000 */
.L_x_255:
        /* <DEDUP_REMOVED lines=13> */
.L_x_258:
[----:B------:R-:W-:Y:S05]  /*14ce0*/  BSYNC B1 ;  /* 0x0000000000017941 */ /* 0x000fea0003800000 */
.L_x_257:
        /* <DEDUP_REMOVED lines=13> */
.L_x_260:
[----:B------:R-:W-:Y:S05]  /*14dc0*/  BSYNC B1 ;  /* 0x0000000000017941 */ /* 0x000fea0003800000 */
.L_x_259:
        /* <DEDUP_REMOVED lines=13> */
.L_x_262:
[----:B------:R-:W-:Y:S05]  /*14ea0*/  BSYNC B1 ;  /* 0x0000000000017941 */ /* 0x000fea0003800000 */
.L_x_261:
        /* <DEDUP_REMOVED lines=13> */
.L_x_264:
[----:B------:R-:W-:Y:S05]  /*14f80*/  BSYNC B1 ;  /* 0x0000000000017941 */ /* 0x000fea0003800000 */
.L_x_263:
        /* <DEDUP_REMOVED lines=13> */
.L_x_266:
[----:B------:R-:W-:Y:S05]  /*15060*/  BSYNC B1 ;  /* 0x0000000000017941 */ /* 0x000fea0003800000 */
.L_x_265:
        /* <DEDUP_REMOVED lines=13> */
.L_x_268:
[----:B------:R-:W-:Y:S05]  /*15140*/  BSYNC B1 ;  /* 0x0000000000017941 */ /* 0x000fea0003800000 */
.L_x_267:
        /* <DEDUP_REMOVED lines=13> */
.L_x_270:
[----:B------:R-:W-:Y:S05]  /*15220*/  BSYNC B1 ;  /* 0x0000000000017941 */ /* 0x000fea0003800000 */
.L_x_269:
        /* <DEDUP_REMOVED lines=13> */
.L_x_272:
[----:B------:R-:W-:Y:S05]  /*15300*/  BSYNC B1 ;  /* 0x0000000000017941 */ /* 0x000fea0003800000 */
.L_x_271:
        /* <DEDUP_REMOVED lines=13> */
.L_x_274:
[----:B------:R-:W-:Y:S05]  /*153e0*/  BSYNC B1 ;  /* 0x0000000000017941 */ /* 0x000fea0003800000 */
.L_x_273:
        /* <DEDUP_REMOVED lines=13> */
.L_x_276:
[----:B------:R-:W-:Y:S05]  /*154c0*/  BSYNC B1 ;  /* 0x0000000000017941 */ /* 0x000fea0003800000 */
.L_x_275:
        /* <DEDUP_REMOVED lines=13> */
.L_x_278:
[----:B------:R-:W-:Y:S05]  /*155a0*/  BSYNC B1 ;  /* 0x0000000000017941 */ /* 0x000fea0003800000 */
.L_x_277:
        /* <DEDUP_REMOVED lines=13> */
.L_x_280:
[----:B------:R-:W-:Y:S05]  /*15680*/  BSYNC B1 ;  /* 0x0000000000017941 */ /* 0x000fea0003800000 */
.L_x_279:
        /* <DEDUP_REMOVED lines=13> */
.L_x_282:
[----:B------:R-:W-:Y:S05]  /*15760*/  BSYNC B1 ;  /* 0x0000000000017941 */ /* 0x000fea0003800000 */
.L_x_281:
        /* <DEDUP_REMOVED lines=13> */
.L_x_284:
[----:B------:R-:W-:Y:S05]  /*15840*/  BSYNC B1 ;  /* 0x0000000000017941 */ /* 0x000fea0003800000 */
.L_x_283:
        /* <DEDUP_REMOVED lines=13> */
.L_x_286:
[----:B------:R-:W-:Y:S05]  /*15920*/  BSYNC B1 ;  /* 0x0000000000017941 */ /* 0x000fea0003800000 */
.L_x_285:
        /* <DEDUP_REMOVED lines=13> */
.L_x_288:
[----:B------:R-:W-:Y:S05]  /*15a00*/  BSYNC B1 ;  /* 0x0000000000017941 */ /* 0x000fea0003800000 */
.L_x_287:
        /* <DEDUP_REMOVED lines=13> */
.L_x_290:
[----:B------:R-:W-:Y:S05]  /*15ae0*/  BSYNC B1 ;  /* 0x0000000000017941 */ /* 0x000fea0003800000 */
.L_x_289:
[----:B0-----:R-:W2:Y:S01]  /*15af0*/  LDL.LU R3, [R1+0x250] ;  /* 0x0002500001037983 */ /* 0x001ea20000300800 */
[----:B-----5:R-:W-:Y:S01]  /*15b00*/  LOP3.LUT R6, R6, 0xff, RZ, 0xc0, !PT ;  /* 0x000000ff06067812 */ /* 0x020fe200078ec0ff */
[----:B------:R-:W-:Y:S01]  /*15b10*/  BSSY B1, `(.L_x_291) ;  /* 0x000000b000017945 */ /* 0x000fe20003800000 */
[----:B------:R-:W-:Y:S02]  /*15b20*/  ISETP.LT.OR P1, PT, R0, 0xfa, !P1 ;  /* 0x000000fa0000780c */ /* 0x000fe40004f21670 */
[----:B------:R-:W-:Y:S02]  /*15b30*/  F2FP.F16.E5M2.UNPACK_B R6, R6 ;  /* 0x00000006ff06723e */ /* 0x000fe400020004ff */
[----:B------:R-:W-:-:S03]  /*15b40*/  PRMT R2, RZ, 0x7610, R2 ;  /* 0x00007610ff027816 */ /* 0x000fc60000000002 */
[----:B------:R-:W-:-:S05]  /*15b50*/  HADD2.F32 R6, -RZ, R6.H0_H0 ;  /* 0x20000006ff067230 */ /* 0x000fca0000004100 */
[----:B------:R-:W-:-:S04]  /*15b60*/  FMUL R6, R6, UR21 ;  /* 0x0000001506067c20 */ /* 0x000fc80008400000 */
[----:B--2---:R-:W-:-:S05]  /*15b70*/  FFMA R6, R3, UR20, R6 ;  /* 0x0000001403067c23 */ /* 0x004fca0008000006 */
[----:B------:R-:W-:-:S05]  /*15b80*/  F2FP.SATFINITE.E5M2.F32.PACK_AB_MERGE_C R3, RZ, R6, RZ ;  /* 0x00000006ff03723e */ /* 0x000fca00048060ff */
[----:B------:R0:W-:Y:S01]  /*15b90*/  @!P2 STG.E.U8 desc[UR18][R24.64+0xf8], R3 ;  /* 0x0000f8031800a986 */ /* 0x0001e2000c101112 */
[----:B------:R-:W-:Y:S05]  /*15ba0*/  @P1 BRA `(.L_x_292) ;  /* 0x0000000000041947 */ /* 0x000fea0003800000 */
[----:B------:R2:W5:Y:S02]  /*15bb0*/  LDG.E.U8 R2, desc[UR18][R4.64+0xf9] ;  /* 0x0000f91204027981 */ /* 0x000564000c1e1100 */
.L_x_292:
[----:B------:R-:W-:Y:S05]  /*15bc0*/  BSYNC B1 ;  /* 0x0000000000017941 */ /* 0x000fea0003800000 */
.L_x_291:
[----:B------:R-:W2:Y:S01]  /*15bd0*/  LDL.LU R7, [R1+0x254] ;  /* 0x0002540001077983 */ /* 0x000ea20000300800 */
[----:B-----5:R-:W-:Y:S01]  /*15be0*/  LOP3.LUT R2, R2, 0xff, RZ, 0xc0, !PT ;  /* 0x000000ff02027812 */ /* 0x020fe200078ec0ff */
[----:B------:R-:W-:Y:S01]  /*15bf0*/  BSSY B1, `(.L_x_293) ;  /* 0x0000013000017945 */ /* 0x000fe20003800000 */
[----:B--234-:R-:W-:Y:S02]  /*15c00*/  IADD3 R5, P0, R33, 0x80, RZ ;  /* 0x0000008021057810 */ /* 0x01cfe40007f1e0ff */
[----:B------:R-:W-:-:S03]  /*15c10*/  F2FP.F16.E5M2.UNPACK_B R2, R2 ;  /* 0x00000002ff02723e */ /* 0x000fc600020004ff */
[----:B0-----:R-:W-:Y:S01]  /*15c20*/  IMAD.X R3, RZ, RZ, R35, P0 ;  /* 0x000000ffff037224 */ /* 0x001fe200000e0623 */
[----:B------:R-:W-:Y:S01]  /*15c30*/  ISETP.GE.AND P0, PT, R32, 0x81, PT ;  /* 0x000000812000780c */ /* 0x000fe20003f06270 */
[----:B------:R-:W-:Y:S02]  /*15c40*/  HADD2.F32 R2, -RZ, R2.H0_H0 ;  /* 0x20000002ff027230 */ /* 0x000fe40000004100 */
[----:B------:R-:W-:Y:S01]  /*15c50*/  IMAD R6, R3, UR6, RZ ;  /* 0x0000000603067c24 */ /* 0x000fe2000f8e02ff */
[----:B------:R-:W-:Y:S02]  /*15c60*/  ISETP.LT.OR P3, PT, R0, 0x1, !P0 ;  /* 0x000000010000780c */ /* 0x000fe40004761670 */
[----:B------:R-:W-:Y:S01]  /*15c70*/  FMUL R4, R2, UR21 ;  /* 0x0000001502047c20 */ /* 0x000fe20008400000 */
[----:B------:R-:W-:-:S04]  /*15c80*/  IMAD.WIDE.U32 R2, R5, UR6, R36 ;  /* 0x0000000605027c25 */ /* 0x000fc8000f8e0024 */
[----:B------:R-:W-:Y:S01]  /*15c90*/  IMAD R5, R5, UR7, R6 ;  /* 0x0000000705057c24 */ /* 0x000fe2000f8e0206 */
[----:B------:R-:W-:-:S04]  /*15ca0*/  IADD3 R2, P2, R2, UR8, RZ ;  /* 0x0000000802027c10 */ /* 0x000fc8000ff5e0ff */
[----:B------:R-:W-:Y:S01]  /*15cb0*/  IADD3.X R3, R3, UR9, R5, P2, !PT ;  /* 0x0000000903037c10 */ /* 0x000fe200097fe405 */
[----:B------:R-:W-:-:S05]  /*15cc0*/  FFMA R4, R7, UR20, R4 ;  /* 0x0000001407047c23 */ /* 0x000fca0008000004 */
[----:B------:R-:W-:Y:S02]  /*15cd0*/  F2FP.SATFINITE.E5M2.F32.PACK_AB_MERGE_C R7, RZ, R4, RZ ;  /* 0x00000004ff07723e */ /* 0x000fe400048060ff */
[----:B------:R-:W-:-:S03]  /*15ce0*/  PRMT R4, RZ, 0x7610, R4 ;  /* 0x00007610ff047816 */ /* 0x000fc60000000004 */
[----:B------:R0:W-:Y:S01]  /*15cf0*/  @!P1 STG.E.U8 desc[UR18][R24.64+0xf9], R7 ;  /* 0x0000f90718009986 */ /* 0x0001e2000c101112 */
[----:B------:R-:W-:Y:S05]  /*15d00*/  @P3 BRA `(.L_x_294) ;  /* 0x0000000000043947 */ /* 0x000fea0003800000 */
[----:B------:R2:W5:Y:S02]  /*15d10*/  LDG.E.U8 R4, desc[UR18][R2.64] ;  /* 0x0000001202047981 */ /* 0x000564000c1e1100 */
.L_x_294:
[----:B------:R-:W-:Y:S05]  /*15d20*/  BSYNC B1 ;  /* 0x0000000000017941 */ /* 0x000fea0003800000 */
.L_x_293:
[----:B------:R-:W3:Y:S01]  /*15d30*/  LDL.LU R5, [R1+0x258] ;  /* 0x0002580001057983 */ /* 0x000ee20000300800 */
        /* <DEDUP_REMOVED lines=12> */
.L_x_296:
[----:B------:R-:W-:Y:S05]  /*15e00*/  BSYNC B1 ;  /* 0x0000000000017941 */ /* 0x000fea0003800000 */
.L_x_295:
[----:B---3--:R-:W3:Y:S01]  /*15e10*/  LDL.LU R5, [R1+0x25c] ;  /* 0x00025c0001057983 */ /* 0x008ee20000300800 */
[----:B-----5:R-:W-:Y:S01]  /*15e20*/  LOP3.LUT R4, R4, 0xff, RZ, 0xc0, !PT ;  /* 0x000000ff04047812 */ /* 0x020fe200078ec0ff */
[----:B------:R-:W-:Y:S01]  /*15e30*/  BSSY B1, `(.L_x_297) ;  /* 0x0000013000017945 */ /* 0x000fe20003800000 */
[----:B------:R-:W-:Y:S02]  /*15e40*/  IADD3 R33, P1, R33, 0x88, RZ ;  /* 0x0000008821217810 */ /* 0x000fe40007f3e0ff */
[----:B------:R-:W-:Y:S02]  /*15e50*/  F2FP.F16.E5M2.UNPACK_B R4, R4 ;  /* 0x00000004ff04723e */ /* 0x000fe400020004ff */
[----:B------:R-:W-:Y:S01]  /*15e60*/  PRMT R6, RZ, 0x7610, R6 ;  /* 0x00007610ff067816 */ /* 0x000fe20000000006 */
[----:B------:R-:W-:Y:S01]  /*15e70*/  IMAD.X R34, RZ, RZ, R35, P1 ;  /* 0x000000ffff227224 */ /* 0x000fe200008e0623 */
[----:B------:R-:W-:Y:S01]  /*15e80*/  ISETP.GE.AND P1, PT, R32, 0x89, PT ;  /* 0x000000892000780c */ /* 0x000fe20003f26270 */
[----:B------:R-:W-:-:S02]  /*15e90*/  HADD2.F32 R4, -RZ, R4.H0_H0 ;  /* 0x20000004ff047230 */ /* 0x000fc40000004100 */
[----:B------:R-:W-:Y:S01]  /*15ea0*/  IMAD R34, R34, UR6, RZ ;  /* 0x0000000622227c24 */ /* 0x000fe2000f8e02ff */
[----:B------:R-:W-:Y:S01]  /*15eb0*/  ISETP.LT.OR P5, PT, R0, 0x1, !P1 ;  /* 0x000000010000780c */ /* 0x000fe20004fa1670 */
[----:B------:R-:W-:-:S04]  /*15ec0*/  IMAD.WIDE.U32 R36, R33, UR6, R36 ;  /* 0x0000000621247c25 */ /* 0x000fc8000f8e0024 */
[----:B------:R-:W-:Y:S01]  /*15ed0*/  FMUL R4, R4, UR21 ;  /* 0x0000001504047c20 */ /* 0x000fe20008400000 */
[----:B------:R-:W-:-:S03]  /*15ee0*/  IMAD R33, R33, UR7, R34 ;  /* 0x0000000721217c24 */ /* 0x000fc6000f8e0222 */
[----:B---3--:R-:W-:Y:S01]  /*15ef0*/  FFMA R5, R5, UR20, R4 ;  /* 0x0000001405057c23 */ /* 0x008fe20008000004 */
[----:B------:R-:W-:-:S04]  /*15f00*/  IADD3 R4, P3, R36, UR8, RZ ;  /* 0x0000000824047c10 */ /* 0x000fc8000ff7e0ff */
[----:B0-----:R-:W-:Y:S02]  /*15f10*/  F2FP.SATFINITE.E5M2.F32.PACK_AB_MERGE_C R7, RZ, R5, RZ ;  /* 0x00000005ff07723e */ /* 0x001fe400048060ff */
[----:B------:R-:W-:-:S03]  /*15f20*/  IADD3.X R5, R37, UR9, R33, P3, !PT ;  /* 0x0000000925057c10 */ /* 0x000fc60009ffe421 */
[----:B------:R0:W-:Y:S01]  /*15f30*/  @!P2 STG.E.U8 desc[UR18][R28.64+0x1], R7 ;  /* 0x000001071c00a986 */ /* 0x0001e2000c101112 */
[----:B------:R-:W-:Y:S05]  /*15f40*/  @P5 BRA `(.L_x_298) ;  /* 0x0000000000045947 */ /* 0x000fea0003800000 */
[----:B------:R3:W5:Y:S02]  /*15f50*/  LDG.E.U8 R6, desc[UR18][R4.64] ;  /* 0x0000001204067981 */ /* 0x000764000c1e1100 */
.L_x_298:
[----:B------:R-:W-:Y:S05]  /*15f60*/  BSYNC B1 ;  /* 0x0000000000017941 */ /* 0x000fea0003800000 */
.L_x_297:
        /* <DEDUP_REMOVED lines=13> */
.L_x_300:
[----:B------:R-:W-:Y:S05]  /*16040*/  BSYNC B1 ;  /* 0x0000000000017941 */ /* 0x000fea0003800000 */
.L_x_299:
        /* <DEDUP_REMOVED lines=13> */
.L_x_302:
[----:B------:R-:W-:Y:S05]  /*16120*/  BSYNC B1 ;  /* 0x0000000000017941 */ /* 0x000fea0003800000 */
.L_x_301:
        /* <DEDUP_REMOVED lines=13> */
.L_x_304:
[----:B------:R-:W-:Y:S05]  /*16200*/  BSYNC B1 ;  /* 0x0000000000017941 */ /* 0x000fea0003800000 */
.L_x_303:
        /* <DEDUP_REMOVED lines=13> */
.L_x_306:
[----:B------:R-:W-:Y:S05]  /*162e0*/  BSYNC B1 ;  /* 0x0000000000017941 */ /* 0x000fea0003800000 */
.L_x_305:
        /* <DEDUP_REMOVED lines=13> */
.L_x_308:
[----:B------:R-:W-:Y:S05]  /*163c0*/  BSYNC B1 ;  /* 0x0000000000017941 */ /* 0x000fea0003800000 */
.L_x_307:
        /* <DEDUP_REMOVED lines=13> */
.L_x_310:
[----:B------:R-:W-:Y:S05]  /*164a0*/  BSYNC B1 ;  /* 0x0000000000017941 */ /* 0x000fea0003800000 */
.L_x_309:
        /* <DEDUP_REMOVED lines=13> */
.L_x_312:
[----:B------:R-:W-:Y:S05]  /*16580*/  BSYNC B1 ;  /* 0x0000000000017941 */ /* 0x000fea0003800000 */
.L_x_311:
        /* <DEDUP_REMOVED lines=13> */
.L_x_314:
[----:B------:R-:W-:Y:S05]  /*16660*/  BSYNC B1 ;  /* 0x0000000000017941 */ /* 0x000fea0003800000 */
.L_x_313:
        /* <DEDUP_REMOVED lines=13> */
.L_x_316:
[----:B------:R-:W-:Y:S05]  /*16740*/  BSYNC B1 ;  /* 0x0000000000017941 */ /* 0x000fea0003800000 */
.L_x_315:
        /* <DEDUP_REMOVED lines=13> */
.L_x_318:
[----:B------:R-:W-:Y:S05]  /*16820*/  BSYNC B1 ;  /* 0x0000000000017941 */ /* 0x000fea0003800000 */
.L_x_317:
        /* <DEDUP_REMOVED lines=13> */
.L_x_320:
[----:B------:R-:W-:Y:S05]  /*16900*/  BSYNC B1 ;  /* 0x0000000000017941 */ /* 0x000fea0003800000 */
.L_x_319:
        /* <DEDUP_REMOVED lines=13> */
.L_x_322:
[----:B------:R-:W-:Y:S05]  /*169e0*/  BSYNC B1 ;  /* 0x0000000000017941 */ /* 0x000fea0003800000 */
.L_x_321:
        /* <DEDUP_REMOVED lines=13> */
.L_x_324:
[----:B------:R-:W-:Y:S05]  /*16ac0*/  BSYNC B1 ;  /* 0x0000000000017941 */ /* 0x000fea0003800000 */
.L_x_323:
        /* <DEDUP_REMOVED lines=13> */
.L_x_326:
[----:B------:R-:W-:Y:S05]  /*16ba0*/  BSYNC B1 ;  /* 0x0000000000017941 */ /* 0x000fea0003800000 */
.L_x_325:
        /* <DEDUP_REMOVED lines=13> */
.L_x_328:
[----:B------:R-:W-:Y:S05]  /*16c80*/  BSYNC B1 ;  /* 0x0000000000017941 */ /* 0x000fea0003800000 */
.L_x_327:
        /* <DEDUP_REMOVED lines=13> */
.L_x_330:
[----:B------:R-:W-:Y:S05]  /*16d60*/  BSYNC B1 ;  /* 0x0000000000017941 */ /* 0x000fea0003800000 */
.L_x_329:
        /* <DEDUP_REMOVED lines=13> */
.L_x_332:
[----:B------:R-:W-:Y:S05]  /*16e40*/  BSYNC B1 ;  /* 0x0000000000017941 */ /* 0x000fea0003800000 */
.L_x_331:
        /* <DEDUP_REMOVED lines=13> */
.L_x_334:
[----:B------:R-:W-:Y:S05]  /*16f20*/  BSYNC B1 ;  /* 0x0000000000017941 */ /* 0x000fea0003800000 */
.L_x_333:
        /* <DEDUP_REMOVED lines=13> */
.L_x_336:
[----:B------:R-:W-:Y:S05]  /*17000*/  BSYNC B1 ;  /* 0x0000000000017941 */ /* 0x000fea0003800000 */
.L_x_335:
        /* <DEDUP_REMOVED lines=13> */
.L_x_338:
[----:B------:R-:W-:Y:S05]  /*170e0*/  BSYNC B1 ;  /* 0x0000000000017941 */ /* 0x000fea0003800000 */
.L_x_337:
        /* <DEDUP_REMOVED lines=13> */
.L_x_340:
[----:B------:R-:W-:Y:S05]  /*171c0*/  BSYNC B1 ;  /* 0x0000000000017941 */ /* 0x000fea0003800000 */
.L_x_339:
        /* <DEDUP_REMOVED lines=13> */
.L_x_342:
[----:B------:R-:W-:Y:S05]  /*172a0*/  BSYNC B1 ;  /* 0x0000000000017941 */ /* 0x000fea0003800000 */
.L_x_341:
        /* <DEDUP_REMOVED lines=13> */
.L_x_344:
[----:B------:R-:W-:Y:S05]  /*17380*/  BSYNC B1 ;  /* 0x0000000000017941 */ /* 0x000fea0003800000 */
.L_x_343:
        /* <DEDUP_REMOVED lines=13> */
.L_x_346:
[----:B------:R-:W-:Y:S05]  /*17460*/  BSYNC B1 ;  /* 0x0000000000017941 */ /* 0x000fea0003800000 */
.L_x_345:
        /* <DEDUP_REMOVED lines=13> */
.L_x_348:
[----:B------:R-:W-:Y:S05]  /*17540*/  BSYNC B1 ;  /* 0x0000000000017941 */ /* 0x000fea0003800000 */
.L_x_347:
        /* <DEDUP_REMOVED lines=13> */
.L_x_350:
[----:B------:R-:W-:Y:S05]  /*17620*/  BSYNC B1 ;  /* 0x0000000000017941 */ /* 0x000fea0003800000 */
.L_x_349:
        /* <DEDUP_REMOVED lines=13> */
.L_x_352:
[----:B------:R-:W-:Y:S05]  /*17700*/  BSYNC B1 ;  /* 0x0000000000017941 */ /* 0x000fea0003800000 */
.L_x_351:
        /* <DEDUP_REMOVED lines=13> */
.L_x_354:
[----:B------:R-:W-:Y:S05]  /*177e0*/  BSYNC B1 ;  /* 0x0000000000017941 */ /* 0x000fea0003800000 */
.L_x_353:
        /* <DEDUP_REMOVED lines=13> */
.L_x_356:
[----:B------:R-:W-:Y:S05]  /*178c0*/  BSYNC B1 ;  /* 0x0000000000017941 */ /* 0x000fea0003800000 */
.L_x_355:
        /* <DEDUP_REMOVED lines=13> */
.L_x_358:
[----:B------:R-:W-:Y:S05]  /*179a0*/  BSYNC B1 ;  /* 0x0000000000017941 */ /* 0x000fea0003800000 */
.L_x_357:
        /* <DEDUP_REMOVED lines=13> */
.L_x_360:
[----:B------:R-:W-:Y:S05]  /*17a80*/  BSYNC B1 ;  /* 0x0000000000017941 */ /* 0x000fea0003800000 */
.L_x_359:
        /* <DEDUP_REMOVED lines=13> */
.L_x_362:
[----:B------:R-:W-:Y:S05]  /*17b60*/  BSYNC B1 ;  /* 0x0000000000017941 */ /* 0x000fea0003800000 */
.L_x_361:
        /* <DEDUP_REMOVED lines=13> */
.L_x_364:
[----:B------:R-:W-:Y:S05]  /*17c40*/  BSYNC B1 ;  /* 0x0000000000017941 */ /* 0x000fea0003800000 */
.L_x_363:
        /* <DEDUP_REMOVED lines=13> */
.L_x_366:
[----:B------:R-:W-:Y:S05]  /*17d20*/  BSYNC B1 ;  /* 0x0000000000017941 */ /* 0x000fea0003800000 */
.L_x_365:
        /* <DEDUP_REMOVED lines=13> */
.L_x_368:
[----:B------:R-:W-:Y:S05]  /*17e00*/  BSYNC B1 ;  /* 0x0000000000017941 */ /* 0x000fea0003800000 */
.L_x_367:
        /* <DEDUP_REMOVED lines=13> */
.L_x_370:
[----:B------:R-:W-:Y:S05]  /*17ee0*/  BSYNC B1 ;  /* 0x0000000000017941 */ /* 0x000fea0003800000 */
.L_x_369:
        /* <DEDUP_REMOVED lines=13> */
.L_x_372:
[----:B------:R-:W-:Y:S05]  /*17fc0*/  BSYNC B1 ;  /* 0x0000000000017941 */ /* 0x000fea0003800000 */
.L_x_371:
        /* <DEDUP_REMOVED lines=13> */
.L_x_374:
[----:B------:R-:W-:Y:S05]  /*180a0*/  BSYNC B1 ;  /* 0x0000000000017941 */ /* 0x000fea0003800000 */
.L_x_373:
        /* <DEDUP_REMOVED lines=13> */
.L_x_376:
[----:B------:R-:W-:Y:S05]  /*18180*/  BSYNC B1 ;  /* 0x0000000000017941 */ /* 0x000fea0003800000 */
.L_x_375:
        /* <DEDUP_REMOVED lines=13> */
.L_x_378:
[----:B------:R-:W-:Y:S05]  /*18260*/  BSYNC B1 ;  /* 0x0000000000017941 */ /* 0x000fea0003800000 */
.L_x_377:
        /* <DEDUP_REMOVED lines=13> */
.L_x_380:
[----:B------:R-:W-:Y:S05]  /*18340*/  BSYNC B1 ;  /* 0x0000000000017941 */ /* 0x000fea0003800000 */
.L_x_379:
        /* <DEDUP_REMOVED lines=13> */
.L_x_382:
[----:B------:R-:W-:Y:S05]  /*18420*/  BSYNC B1 ;  /* 0x0000000000017941 */ /* 0x000fea0003800000 */
.L_x_381:
        /* <DEDUP_REMOVED lines=13> */
.L_x_384:
[----:B------:R-:W-:Y:S05]  /*18500*/  BSYNC B1 ;  /* 0x0000000000017941 */ /* 0x000fea0003800000 */
.L_x_383:
        /* <DEDUP_REMOVED lines=13> */
.L_x_386:
[----:B------:R-:W-:Y:S05]  /*185e0*/  BSYNC B1 ;  /* 0x0000000000017941 */ /* 0x000fea0003800000 */
.L_x_385:
        /* <DEDUP_REMOVED lines=13> */
.L_x_388:
[----:B------:R-:W-:Y:S05]  /*186c0*/  BSYNC B1 ;  /* 0x0000000000017941 */ /* 0x000fea0003800000 */
.L_x_387:
        /* <DEDUP_REMOVED lines=13> */
.L_x_390:
[----:B------:R-:W-:Y:S05]  /*187a0*/  BSYNC B1 ;  /* 0x0000000000017941 */ /* 0x000fea0003800000 */
.L_x_389:
        /* <DEDUP_REMOVED lines=13> */
.L_x_392:
[----:B------:R-:W-:Y:S05]  /*18880*/  BSYNC B1 ;  /* 0x0000000000017941 */ /* 0x000fea0003800000 */
.L_x_391:
        /* <DEDUP_REMOVED lines=13> */
.L_x_394:
[----:B------:R-:W-:Y:S05]  /*18960*/  BSYNC B1 ;  /* 0x0000000000017941 */ /* 0x000fea0003800000 */
.L_x_393:
        /* <DEDUP_REMOVED lines=13> */
.L_x_396:
[----:B------:R-:W-:Y:S05]  /*18a40*/  BSYNC B1 ;  /* 0x0000000000017941 */ /* 0x000fea0003800000 */
.L_x_395:
        /* <DEDUP_REMOVED lines=13> */
.L_x_398:
[----:B------:R-:W-:Y:S05]  /*18b20*/  BSYNC B1 ;  /* 0x0000000000017941 */ /* 0x000fea0003800000 */
.L_x_397:
        /* <DEDUP_REMOVED lines=13> */
.L_x_400:
[----:B------:R-:W-:Y:S05]  /*18c00*/  BSYNC B1 ;  /* 0x0000000000017941 */ /* 0x000fea0003800000 */
.L_x_399:
        /* <DEDUP_REMOVED lines=13> */
.L_x_402:
[----:B------:R-:W-:Y:S05]  /*18ce0*/  BSYNC B1 ;  /* 0x0000000000017941 */ /* 0x000fea0003800000 */
.L_x_401:
        /* <DEDUP_REMOVED lines=13> */
.L_x_404:
[----:B------:R-:W-:Y:S05]  /*18dc0*/  BSYNC B1 ;  /* 0x0000000000017941 */ /* 0x000fea0003800000 */
.L_x_403:
        /* <DEDUP_REMOVED lines=13> */
.L_x_406:
[----:B------:R-:W-:Y:S05]  /*18ea0*/  BSYNC B1 ;  /* 0x0000000000017941 */ /* 0x000fea0003800000 */
.L_x_405:
        /* <DEDUP_REMOVED lines=13> */
.L_x_408:
[----:B------:R-:W-:Y:S05]  /*18f80*/  BSYNC B1 ;  /* 0x0000000000017941 */ /* 0x000fea0003800000 */
.L_x_407:
        /* <DEDUP_REMOVED lines=13> */
.L_x_410:
[----:B------:R-:W-:Y:S05]  /*19060*/  BSYNC B1 ;  /* 0x0000000000017941 */ /* 0x000fea0003800000 */
.L_x_409:
        /* <DEDUP_REMOVED lines=13> */
.L_x_412:
[----:B------:R-:W-:Y:S05]  /*19140*/  BSYNC B1 ;  /* 0x0000000000017941 */ /* 0x000fea0003800000 */
.L_x_411:
        /* <DEDUP_REMOVED lines=13> */
.L_x_414:
[----:B------:R-:W-:Y:S05]  /*19220*/  BSYNC B1 ;  /* 0x0000000000017941 */ /* 0x000fea0003800000 */
.L_x_413:
        /* <DEDUP_REMOVED lines=13> */
.L_x_416:
[----:B------:R-:W-:Y:S05]  /*19300*/  BSYNC B1 ;  /* 0x0000000000017941 */ /* 0x000fea0003800000 */
.L_x_415:
        /* <DEDUP_REMOVED lines=13> */
.L_x_418:
[----:B------:R-:W-:Y:S05]  /*193e0*/  BSYNC B1 ;  /* 0x0000000000017941 */ /* 0x000fea0003800000 */
.L_x_417:
        /* <DEDUP_REMOVED lines=13> */
.L_x_420:
[----:B------:R-:W-:Y:S05]  /*194c0*/  BSYNC B1 ;  /* 0x0000000000017941 */ /* 0x000fea0003800000 */
.L_x_419:
        /* <DEDUP_REMOVED lines=13> */
.L_x_422:
[----:B------:R-:W-:Y:S05]  /*195a0*/  BSYNC B1 ;  /* 0x0000000000017941 */ /* 0x000fea0003800000 */
.L_x_421:
        /* <DEDUP_REMOVED lines=13> */
.L_x_424:
[----:B------:R-:W-:Y:S05]  /*19680*/  BSYNC B1 ;  /* 0x0000000000017941 */ /* 0x000fea0003800000 */
.L_x_423:
        /* <DEDUP_REMOVED lines=13> */
.L_x_426:
[----:B------:R-:W-:Y:S05]  /*19760*/  BSYNC B1 ;  /* 0x0000000000017941 */ /* 0x000fea0003800000 */
.L_x_425:
        /* <DEDUP_REMOVED lines=13> */
.L_x_428:
[----:B------:R-:W-:Y:S05]  /*19840*/  BSYNC B1 ;  /* 0x0000000000017941 */ /* 0x000fea0003800000 */
.L_x_427:
        /* <DEDUP_REMOVED lines=13> */
.L_x_430:
[----:B------:R-:W-:Y:S05]  /*19920*/  BSYNC B1 ;  /* 0x0000000000017941 */ /* 0x000fea0003800000 */
.L_x_429:
        /* <DEDUP_REMOVED lines=13> */
.L_x_432:
[----:B------:R-:W-:Y:S05]  /*19a00*/  BSYNC B1 ;  /* 0x0000000000017941 */ /* 0x000fea0003800000 */
.L_x_431:
        /* <DEDUP_REMOVED lines=13> */
.L_x_434:
[----:B------:R-:W-:Y:S05]  /*19ae0*/  BSYNC B1 ;  /* 0x0000000000017941 */ /* 0x000fea0003800000 */
.L_x_433:
        /* <DEDUP_REMOVED lines=13> */
.L_x_436:
[----:B------:R-:W-:Y:S05]  /*19bc0*/  BSYNC B1 ;  /* 0x0000000000017941 */ /* 0x000fea0003800000 */
.L_x_435:
        /* <DEDUP_REMOVED lines=13> */
.L_x_438:
[----:B------:R-:W-:Y:S05]  /*19ca0*/  BSYNC B1 ;  /* 0x0000000000017941 */ /* 0x000fea0003800000 */
.L_x_437:
        /* <DEDUP_REMOVED lines=13> */
.L_x_440:
[----:B------:R-:W-:Y:S05]  /*19d80*/  BSYNC B1 ;  /* 0x0000000000017941 */ /* 0x000fea0003800000 */
.L_x_439:
        /* <DEDUP_REMOVED lines=13> */
.L_x_442:
[----:B------:R-:W-:Y:S05]  /*19e60*/  BSYNC B1 ;  /* 0x0000000000017941 */ /* 0x000fea0003800000 */
.L_x_441:
        /* <DEDUP_REMOVED lines=13> */
.L_x_444:
[----:B------:R-:W-:Y:S05]  /*19f40*/  BSYNC B1 ;  /* 0x0000000000017941 */ /* 0x000fea0003800000 */
.L_x_443:
        /* <DEDUP_REMOVED lines=13> */
.L_x_446:
[----:B------:R-:W-:Y:S05]  /*1a020*/  BSYNC B1 ;  /* 0x0000000000017941 */ /* 0x000fea0003800000 */
.L_x_445:
        /* <DEDUP_REMOVED lines=13> */
.L_x_448:
[----:B------:R-:W-:Y:S05]  /*1a100*/  BSYNC B1 ;  /* 0x0000000000017941 */ /* 0x000fea0003800000 */
.L_x_447:
        /* <DEDUP_REMOVED lines=13> */
.L_x_450:
[----:B------:R-:W-:Y:S05]  /*1a1e0*/  BSYNC B1 ;  /* 0x0000000000017941 */ /* 0x000fea0003800000 */
.L_x_449:
        /* <DEDUP_REMOVED lines=13> */
.L_x_452:
[----:B------:R-:W-:Y:S05]  /*1a2c0*/  BSYNC B1 ;  /* 0x0000000000017941 */ /* 0x000fea0003800000 */
.L_x_451:
        /* <DEDUP_REMOVED lines=13> */
.L_x_454:
[----:B------:R-:W-:Y:S05]  /*1a3a0*/  BSYNC B1 ;  /* 0x0000000000017941 */ /* 0x000fea0003800000 */
.L_x_453:
        /* <DEDUP_REMOVED lines=13> */
.L_x_456:
[----:B------:R-:W-:Y:S05]  /*1a480*/  BSYNC B1 ;  /* 0x0000000000017941 */ /* 0x000fea0003800000 */
.L_x_455:
        /* <DEDUP_REMOVED lines=13> */
.L_x_458:
[----:B------:R-:W-:Y:S05]  /*1a560*/  BSYNC B1 ;  /* 0x0000000000017941 */ /* 0x000fea0003800000 */
.L_x_457:
        /* <DEDUP_REMOVED lines=13> */
.L_x_460:
[----:B------:R-:W-:Y:S05]  /*1a640*/  BSYNC B1 ;  /* 0x0000000000017941 */ /* 0x000fea0003800000 */
.L_x_459:
        /* <DEDUP_REMOVED lines=13> */
.L_x_462:
[----:B------:R-:W-:Y:S05]  /*1a720*/  BSYNC B1 ;  /* 0x0000000000017941 */ /* 0x000fea0003800000 */
.L_x_461:
        /* <DEDUP_REMOVED lines=13> */
.L_x_464:
[----:B------:R-:W-:Y:S05]  /*1a800*/  BSYNC B1 ;  /* 0x0000000000017941 */ /* 0x000fea0003800000 */
.L_x_463:
        /* <DEDUP_REMOVED lines=13> */
.L_x_466:
[----:B------:R-:W-:Y:S05]  /*1a8e0*/  BSYNC B1 ;  /* 0x0000000000017941 */ /* 0x000fea0003800000 */
.L_x_465:
        /* <DEDUP_REMOVED lines=13> */
.L_x_468:
[----:B------:R-:W-:Y:S05]  /*1a9c0*/  BSYNC B1 ;  /* 0x0000000000017941 */ /* 0x000fea0003800000 */
.L_x_467:
        /* <DEDUP_REMOVED lines=13> */
.L_x_470:
[----:B------:R-:W-:Y:S05]  /*1aaa0*/  BSYNC B1 ;  /* 0x0000000000017941 */ /* 0x000fea0003800000 */
.L_x_469:
        /* <DEDUP_REMOVED lines=13> */
.L_x_472:
[----:B------:R-:W-:Y:S05]  /*1ab80*/  BSYNC B1 ;  /* 0x0000000000017941 */ /* 0x000fea0003800000 */
.L_x_471:
        /* <DEDUP_REMOVED lines=13> */
.L_x_474:
[----:B------:R-:W-:Y:S05]  /*1ac60*/  BSYNC B1 ;  /* 0x0000000000017941 */ /* 0x000fea0003800000 */
.L_x_473:
        /* <DEDUP_REMOVED lines=13> */
.L_x_476:
[----:B------:R-:W-:Y:S05]  /*1ad40*/  BSYNC B1 ;  /* 0x0000000000017941 */ /* 0x000fea0003800000 */
.L_x_475:
        /* <DEDUP_REMOVED lines=13> */
.L_x_478:
[----:B------:R-:W-:Y:S05]  /*1ae20*/  BSYNC B1 ;  /* 0x0000000000017941 */ /* 0x000fea0003800000 */
.L_x_477:
        /* <DEDUP_REMOVED lines=13> */
.L_x_480:
[----:B------:R-:W-:Y:S05]  /*1af00*/  BSYNC B1 ;  /* 0x0000000000017941 */ /* 0x000fea0003800000 */
.L_x_479:
        /* <DEDUP_REMOVED lines=13> */
.L_x_482:
[----:B------:R-:W-:Y:S05]  /*1afe0*/  BSYNC B1 ;  /* 0x0000000000017941 */ /* 0x000fea0003800000 */
.L_x_481:
        /* <DEDUP_REMOVED lines=13> */
.L_x_484:
[----:B------:R-:W-:Y:S05]  /*1b0c0*/  BSYNC B1 ;  /* 0x0000000000017941 */ /* 0x000fea0003800000 */
.L_x_483:
        /* <DEDUP_REMOVED lines=13> */
.L_x_486:
[----:B------:R-:W-:Y:S05]  /*1b1a0*/  BSYNC B1 ;  /* 0x0000000000017941 */ /* 0x000fea0003800000 */
.L_x_485:
        /* <DEDUP_REMOVED lines=13> */
.L_x_488:
[----:B------:R-:W-:Y:S05]  /*1b280*/  BSYNC B1 ;  /* 0x0000000000017941 */ /* 0x000fea0003800000 */
.L_x_487:
        /* <DEDUP_REMOVED lines=13> */
.L_x_490:
[----:B------:R-:W-:Y:S05]  /*1b360*/  BSYNC B1 ;  /* 0x0000000000017941 */ /* 0x000fea0003800000 */
.L_x_489:
        /* <DEDUP_REMOVED lines=13> */
.L_x_492:
[----:B------:R-:W-:Y:S05]  /*1b440*/  BSYNC B1 ;  /* 0x0000000000017941 */ /* 0x000fea0003800000 */
.L_x_491:
        /* <DEDUP_REMOVED lines=13> */
.L_x_494:
[----:B------:R-:W-:Y:S05]  /*1b520*/  BSYNC B1 ;  /* 0x0000000000017941 */ /* 0x000fea0003800000 */
.L_x_493:
        /* <DEDUP_REMOVED lines=13> */
.L_x_496:
[----:B------:R-:W-:Y:S05]  /*1b600*/  BSYNC B1 ;  /* 0x0000000000017941 */ /* 0x000fea0003800000 */
.L_x_495:
        /* <DEDUP_REMOVED lines=13> */
.L_x_498:
[----:B------:R-:W-:Y:S05]  /*1b6e0*/  BSYNC B1 ;  /* 0x0000000000017941 */ /* 0x000fea0003800000 */
.L_x_497:
        /* <DEDUP_REMOVED lines=13> */
.L_x_500:
[----:B------:R-:W-:Y:S05]  /*1b7c0*/  BSYNC B1 ;  /* 0x0000000000017941 */ /* 0x000fea0003800000 */
.L_x_499:
        /* <DEDUP_REMOVED lines=13> */
.L_x_502:
[----:B------:R-:W-:Y:S05]  /*1b8a0*/  BSYNC B1 ;  /* 0x0000000000017941 */ /* 0x000fea0003800000 */
.L_x_501:
        /* <DEDUP_REMOVED lines=13> */
.L_x_504:
[----:B------:R-:W-:Y:S05]  /*1b980*/  BSYNC B1 ;  /* 0x0000000000017941 */ /* 0x000fea0003800000 */
.L_x_503:
        /* <DEDUP_REMOVED lines=13> */
.L_x_506:
[----:B------:R-:W-:Y:S05]  /*1ba60*/  BSYNC B1 ;  /* 0x0000000000017941 */ /* 0x000fea0003800000 */
.L_x_505:
        /* <DEDUP_REMOVED lines=13> */
.L_x_508:
[----:B------:R-:W-:Y:S05]  /*1bb40*/  BSYNC B1 ;  /* 0x0000000000017941 */ /* 0x000fea0003800000 */
.L_x_507:
        /* <DEDUP_REMOVED lines=13> */
.L_x_510:
[----:B------:R-:W-:Y:S05]  /*1bc20*/  BSYNC B1 ;  /* 0x0000000000017941 */ /* 0x000fea0003800000 */
.L_x_509:
        /* <DEDUP_REMOVED lines=13> */
.L_x_512:
[----:B------:R-:W-:Y:S05]  /*1bd00*/  BSYNC B1 ;  /* 0x0000000000017941 */ /* 0x000fea0003800000 */
.L_x_511:
        /* <DEDUP_REMOVED lines=13> */
.L_x_514:
[----:B------:R-:W-:Y:S05]  /*1bde0*/  BSYNC B1 ;  /* 0x0000000000017941 */ /* 0x000fea0003800000 */
.L_x_513:
        /* <DEDUP_REMOVED lines=13> */
.L_x_516:
[----:B------:R-:W-:Y:S05]  /*1bec0*/  BSYNC B1 ;  /* 0x0000000000017941 */ /* 0x000fea0003800000 */
.L_x_515:
        /* <DEDUP_REMOVED lines=13> */
.L_x_518:
[----:B------:R-:W-:Y:S05]  /*1bfa0*/  BSYNC B1 ;  /* 0x0000000000017941 */ /* 0x000fea0003800000 */
.L_x_517:
        /* <DEDUP_REMOVED lines=13> */
.L_x_520:
[----:B------:R-:W-:Y:S05]  /*1c080*/  BSYNC B1 ;  /* 0x0000000000017941 */ /* 0x000fea0003800000 */
.L_x_519:
        /* <DEDUP_REMOVED lines=13> */
.L_x_522:
[----:B------:R-:W-:Y:S05]  /*1c160*/  BSYNC B1 ;  /* 0x0000000000017941 */ /* 0x000fea0003800000 */
.L_x_521:
        /* <DEDUP_REMOVED lines=13> */
.L_x_524:
[----:B------:R-:W-:Y:S05]  /*1c240*/  BSYNC B1 ;  /* 0x0000000000017941 */ /* 0x000fea0003800000 */
.L_x_523:
        /* <DEDUP_REMOVED lines=13> */
.L_x_526:
[----:B------:R-:W-:Y:S05]  /*1c320*/  BSYNC B1 ;  /* 0x0000000000017941 */ /* 0x000fea0003800000 */
.L_x_525:
        /* <DEDUP_REMOVED lines=13> */
.L_x_528:
[----:B------:R-:W-:Y:S05]  /*1c400*/  BSYNC B1 ;  /* 0x0000000000017941 */ /* 0x000fea0003800000 */
.L_x_527:
        /* <DEDUP_REMOVED lines=13> */
.L_x_530:
[----:B------:R-:W-:Y:S05]  /*1c4e0*/  BSYNC B1 ;  /* 0x0000000000017941 */ /* 0x000fea0003800000 */
.L_x_529:
        /* <DEDUP_REMOVED lines=13> */
.L_x_532:
[----:B------:R-:W-:Y:S05]  /*1c5c0*/  BSYNC B1 ;  /* 0x0000000000017941 */ /* 0x000fea0003800000 */
.L_x_531:
        /* <DEDUP_REMOVED lines=13> */
.L_x_534:
[----:B------:R-:W-:Y:S05]  /*1c6a0*/  BSYNC B1 ;  /* 0x0000000000017941 */ /* 0x000fea0003800000 */
.L_x_533:
        /* <DEDUP_REMOVED lines=13> */
.L_x_536:
[----:B------:R-:W-:Y:S05]  /*1c780*/  BSYNC B1 ;  /* 0x0000000000017941 */ /* 0x000fea0003800000 */
.L_x_535:
        /* <DEDUP_REMOVED lines=13> */
.L_x_538:
[----:B------:R-:W-:Y:S05]  /*1c860*/  BSYNC B1 ;  /* 0x0000000000017941 */ /* 0x000fea0003800000 */
.L_x_537:
        /* <DEDUP_REMOVED lines=13> */
.L_x_540:
[----:B------:R-:W-:Y:S05]  /*1c940*/  BSYNC B1 ;  /* 0x0000000000017941 */ /* 0x000fea0003800000 */
.L_x_539:
        /* <DEDUP_REMOVED lines=13> */
.L_x_542:
[----:B------:R-:W-:Y:S05]  /*1ca20*/  BSYNC B1 ;  /* 0x0000000000017941 */ /* 0x000fea0003800000 */
.L_x_541:
        /* <DEDUP_REMOVED lines=13> */
.L_x_544:
[----:B------:R-:W-:Y:S05]  /*1cb00*/  BSYNC B1 ;  /* 0x0000000000017941 */ /* 0x000fea0003800000 */
.L_x_543:
[----:B--234-:R-:W2:Y:S01]  /*1cb10*/  LDL.LU R3, [R1+0x44c] ;  /* 0x00044c0001037983 */ /* 0x01cea20000300800 */
        /* <DEDUP_REMOVED lines=12> */
.L_x_546:
[----:B------:R-:W-:Y:S05]  /*1cbe0*/  BSYNC B1 ;  /* 0x0000000000017941 */ /* 0x000fea0003800000 */
.L_x_545:
[----:B--2---:R-:W2:Y:S01]  /*1cbf0*/  LDL.LU R3, [R1+0x450] ;  /* 0x0004500001037983 */ /* 0x004ea20000300800 */
        /* <DEDUP_REMOVED lines=12> */
.L_x_548:
[----:B------:R-:W-:Y:S05]  /*1ccc0*/  BSYNC B1 ;  /* 0x0000000000017941 */ /* 0x000fea0003800000 */
.L_x_547:
[----:B------:R-:W-:Y:S05]  /*1ccd0*/  @P1 BRA `(.L_x_549) ;  /* 0x00000048008c1947 */ /* 0x000fea0003800000 */
[----:B------:R-:W2:Y:S01]  /*1cce0*/  LDL.LU R2, [R1+0x454] ;  /* 0x0004540001027983 */ /* 0x000ea20000300800 */
[----:B-----5:R-:W-:-:S04]  /*1ccf0*/  LOP3.LUT R0, R0, 0xff, RZ, 0xc0, !PT ;  /* 0x000000ff00007812 */ /* 0x020fc800078ec0ff */
[----:B------:R-:W-:-:S05]  /*1cd00*/  F2FP.F16.E5M2.UNPACK_B R0, R0 ;  /* 0x00000000ff00723e */ /* 0x000fca00020004ff */
[----:B------:R-:W-:-:S05]  /*1cd10*/  HADD2.F32 R0, -RZ, R0.H0_H0 ;  /* 0x20000000ff007230 */ /* 0x000fca0000004100 */
[----:B------:R-:W-:-:S04]  /*1cd20*/  FMUL R0, R0, UR21 ;  /* 0x0000001500007c20 */ /* 0x000fc80008400000 */
[----:B--2---:R-:W-:-:S05]  /*1cd30*/  FFMA R0, R2, UR20, R0 ;  /* 0x0000001402007c23 */ /* 0x004fca0008000000 */
[----:B------:R-:W-:-:S05]  /*1cd40*/  F2FP.SATFINITE.E5M2.F32.PACK_AB_MERGE_C R3, RZ, R0, RZ ;  /* 0x00000000ff03723e */ /* 0x000fca00048060ff */
[----:B------:R2:W-:Y:S01]  /*1cd50*/  STG.E.U8 desc[UR18][R26.64+0xf9], R3 ;  /* 0x0000f9031a007986 */ /* 0x0005e2000c101112 */
[----:B------:R-:W-:Y:S05]  /*1cd60*/  BRA `(.L_x_549) ;  /* 0x0000004800687947 */ /* 0x000fea0003800000 */
.L_x_36:
[----:B------:R-:W-:Y:S01]  /*1cd70*/  ISETP.GE.AND P3, PT, R32, 0x1, PT ;  /* 0x000000012000780c */ /* 0x000fe20003f66270 */
[----:B------:R-:W-:Y:S01]  /*1cd80*/  FMUL R4, R4, UR20 ;  /* 0x0000001404047c20 */ /* 0x000fe20008400000 */
[----:B------:R-:W4:Y:S02]  /*1cd90*/  LDL.LU R35, [R1+0x200] ;  /* 0x0002000001237983 */ /* 0x000f240000300800 */
[----:B------:R-:W-:Y:S02]  /*1cda0*/  ISETP.LT.OR P0, PT, R0, 0x1, !P3 ;  /* 0x000000010000780c */ /* 0x000fe40005f01670 */
[----:B------:R-:W-:Y:S01]  /*1cdb0*/  F2FP.SATFINITE.E5M2.F32.PACK_AB_MERGE_C R4, RZ, R4, RZ ;  /* 0x00000004ff04723e */ /* 0x000fe200048060ff */
[----:B------:R-:W-:Y:S01]  /*1cdc0*/  FMUL R5, R5, UR20 ;  /* 0x0000001405057c20 */ /* 0x000fe20008400000 */
[----:B------:R-:W-:Y:S01]  /*1cdd0*/  ISETP.GE.AND P2, PT, R32, 0x9, PT ;  /* 0x000000092000780c */ /* 0x000fe20003f46270 */
[----:B------:R-:W-:Y:S01]  /*1cde0*/  FMUL R6, R6, UR20 ;  /* 0x0000001406067c20 */ /* 0x000fe20008400000 */
[----:B------:R-:W-:Y:S01]  /*1cdf0*/  FMUL R7, R7, UR20 ;  /* 0x0000001407077c20 */ /* 0x000fe20008400000 */
[----:B------:R-:W-:Y:S01]  /*1ce00*/  ISETP.LT.OR P1, PT, R0, 0x9, !P3 ;  /* 0x000000090000780c */ /* 0x000fe20005f21670 */
[----:B------:R-:W-:Y:S01]  /*1ce10*/  FMUL R8, R8, UR20 ;  /* 0x0000001408087c20 */ /* 0x000fe20008400000 */
[----:B------:R-:W-:Y:S01]  /*1ce20*/  ISETP.LT.OR P5, PT, R0, 0xa, !P3 ;  /* 0x0000000a0000780c */ /* 0x000fe20005fa1670 */
[----:B------:R-:W-:Y:S01]  /*1ce30*/  FMUL R9, R9, UR20 ;  /* 0x0000001409097c20 */ /* 0x000fe20008400000 */
[----:B------:R-:W-:Y:S01]  /*1ce40*/  FMUL R10, R10, UR20 ;  /* 0x000000140a0a7c20 */ /* 0x000fe20008400000 */
[----:B------:R-:W-:Y:S01]  /*1ce50*/  FMUL R11, R11, UR20 ;  /* 0x000000140b0b7c20 */ /* 0x000fe20008400000 */
[----:B------:R-:W-:Y:S01]  /*1ce60*/  @!P0 STG.E.U8 desc[UR18][R2.64], R4 ;  /* 0x0000000402008986 */ /* 0x000fe2000c101112 */
[----:B------:R-:W-:-:S02]  /*1ce70*/  ISETP.LT.OR P0, PT, R0, 0x2, !P3 ;  /* 0x000000020000780c */ /* 0x000fc40005f01670 */
[----:B------:R-:W-:Y:S01]  /*1ce80*/  F2FP.SATFINITE.E5M2.F32.PACK_AB_MERGE_C R5, RZ, R5, RZ ;  /* 0x00000005ff05723e */ /* 0x000fe200048060ff */
[----:B------:R-:W-:Y:S01]  /*1ce90*/  FMUL R12, R12, UR20 ;  /* 0x000000140c0c7c20 */ /* 0x000fe20008400000 */
[----:B------:R-:W-:Y:S01]  /*1cea0*/  F2FP.SATFINITE.E5M2.F32.PACK_AB_MERGE_C R6, RZ, R6, RZ ;  /* 0x00000006ff06723e */ /* 0x000fe200048060ff */
[----:B------:R-:W-:Y:S01]  /*1ceb0*/  FMUL R13, R13, UR20 ;  /* 0x000000140d0d7c20 */ /* 0x000fe20008400000 */
[----:B------:R-:W-:Y:S01]  /*1cec0*/  FMUL R14, R14, UR20 ;  /* 0x000000140e0e7c20 */ /* 0x000fe20008400000 */
[----:B------:R-:W-:Y:S01]  /*1ced0*/  FMUL R15, R15, UR20 ;  /* 0x000000140f0f7c20 */ /* 0x000fe20008400000 */
[----:B------:R-:W-:Y:S01]  /*1cee0*/  FMUL R16, R16, UR20 ;  /* 0x0000001410107c20 */ /* 0x000fe20008400000 */
[----:B------:R-:W-:Y:S01]  /*1cef0*/  FMUL R17, R17, UR20 ;  /* 0x0000001411117c20 */ /* 0x000fe20008400000 */
[----:B------:R-:W-:Y:S01]  /*1cf00*/  FMUL R18, R18, UR20 ;  /* 0x0000001412127c20 */ /* 0x000fe20008400000 */
[----:B------:R-:W-:Y:S01]  /*1cf10*/  FMUL R19, R19, UR20 ;  /* 0x0000001413137c20 */ /* 0x000fe20008400000 */
[----:B------:R-:W-:Y:S01]  /*1cf20*/  FMUL R20, R20, UR20 ;  /* 0x0000001414147c20 */ /* 0x000fe20008400000 */
[----:B------:R0:W-:Y:S01]  /*1cf30*/  @!P0 STG.E.U8 desc[UR18][R2.64+0x1], R5 ;  /* 0x0000010502008986 */ /* 0x0001e2000c101112 */
[----:B------:R-:W-:-:S02]  /*1cf40*/  ISETP.LT.OR P0, PT, R0, 0x1, !P2 ;  /* 0x000000010000780c */ /* 0x000fc40005701670 */
[----:B------:R-:W-:Y:S01]  /*1cf50*/  F2FP.SATFINITE.E5M2.F32.PACK_AB_MERGE_C R7, RZ, R7, RZ ;  /* 0x00000007ff07723e */ /* 0x000fe200048060ff */
[----:B------:R-:W-:Y:S01]  /*1cf60*/  FMUL R21, R21, UR20 ;  /* 0x0000001415157c20 */ /* 0x000fe20008400000 */
[----:B------:R-:W-:Y:S01]  /*1cf70*/  FMUL R22, R22, UR20 ;  /* 0x0000001416167c20 */ /* 0x000fe20008400000 */
[----:B------:R-:W5:Y:S08]  /*1cf80*/  LDL.LU R34, [R1+0x204] ;  /* 0x0002040001227983 */ /* 0x000f700000300800 */
[----:B------:R-:W-:Y:S01]  /*1cf90*/  @!P0 STG.E.U8 desc[UR18][R24.64], R6 ;  /* 0x0000000618008986 */ /* 0x000fe2000c101112 */
[----:B------:R-:W-:-:S02]  /*1cfa0*/  ISETP.LT.OR P0, PT, R0, 0x2, !P2 ;  /* 0x000000020000780c */ /* 0x000fc40005701670 */
[----:B------:R-:W-:Y:S01]  /*1cfb0*/  F2FP.SATFINITE.E5M2.F32.PACK_AB_MERGE_C R8, RZ, R8, RZ ;  /* 0x00000008ff08723e */ /* 0x000fe200048060ff */
[----:B------:R-:W2:Y:S01]  /*1cfc0*/  LDL.LU R38, [R1+0x208] ;  /* 0x0002080001267983 */ /* 0x000ea20000300800 */
[----:B------:R-:W-:Y:S02]  /*1cfd0*/  F2FP.SATFINITE.E5M2.F32.PACK_AB_MERGE_C R9, RZ, R9, RZ ;  /* 0x00000009ff09723e */ /* 0x000fe400048060ff */
[----:B------:R-:W-:Y:S01]  /*1cfe0*/  F2FP.SATFINITE.E5M2.F32.PACK_AB_MERGE_C R10, RZ, R10, RZ ;  /* 0x0000000aff0a723e */ /* 0x000fe200048060ff */
[----:B------:R-:W-:Y:S01]  /*1cff0*/  FMUL R23, R23, UR20 ;  /* 0x0000001417177c20 */ /* 0x000fe20008400000 */
[----:B------:R-:W-:Y:S01]  /*1d000*/  F2FP.SATFINITE.E5M2.F32.PACK_AB_MERGE_C R11, RZ, R11, RZ ;  /* 0x0000000bff0b723e */ /* 0x000fe200048060ff */
[----:B------:R-:W3:Y:S04]  /*1d010*/  LDL.LU R37, [R1+0x20c] ;  /* 0x00020c0001257983 */ /* 0x000ee80000300800 */
[----:B------:R1:W-:Y:S01]  /*1d020*/  @!P0 STG.E.U8 desc[UR18][R24.64+0x1], R7 ;  /* 0x0000010718008986 */ /* 0x0003e2000c101112 */
[----:B------:R-:W-:-:S03]  /*1d030*/  ISETP.LT.OR P0, PT, R0, 0x9, !P2 ;  /* 0x000000090000780c */ /* 0x000fc60005701670 */
[----:B------:R-:W-:Y:S01]  /*1d040*/  @!P1 STG.E.U8 desc[UR18][R2.64+0x8], R8 ;  /* 0x0000080802009986 */ /* 0x000fe2000c101112 */
[----:B------:R-:W-:-:S03]  /*1d050*/  ISETP.LT.OR P1, PT, R0, 0xa, !P2 ;  /* 0x0000000a0000780c */ /* 0x000fc60005721670 */
[----:B------:R-:W-:Y:S01]  /*1d060*/  @!P5 STG.E.U8 desc[UR18][R2.64+0x9], R9 ;  /* 0x000009090200d986 */ /* 0x000fe2000c101112 */
[----:B------:R-:W-:Y:S02]  /*1d070*/  ISETP.LT.OR P5, PT, R0, 0x11, !P3 ;  /* 0x000000110000780c */ /* 0x000fe40005fa1670 */
[----:B------:R-:W-:Y:S01]  /*1d080*/  F2FP.SATFINITE.E5M2.F32.PACK_AB_MERGE_C R12, RZ, R12, RZ ;  /* 0x0000000cff0c723e */ /* 0x000fe200048060ff */
[----:B------:R-:W-:Y:S01]  /*1d090*/  FMUL R152, R152, UR20 ;  /* 0x0000001498987c20 */ /* 0x000fe20008400000 */
[----:B------:R-:W-:Y:S01]  /*1d0a0*/  F2FP.SATFINITE.E5M2.F32.PACK_AB_MERGE_C R13, RZ, R13, RZ ;  /* 0x0000000dff0d723e */ /* 0x000fe200048060ff */
[----:B------:R-:W-:Y:S01]  /*1d0b0*/  @!P0 STG.E.U8 desc[UR18][R24.64+0x8], R10 ;  /* 0x0000080a18008986 */ /* 0x000fe2000c101112 */
[----:B------:R-:W-:-:S03]  /*1d0c0*/  ISETP.LT.OR P0, PT, R0, 0x12, !P3 ;  /* 0x000000120000780c */ /* 0x000fc60005f01670 */
[----:B------:R-:W-:Y:S01]  /*1d0d0*/  @!P1 STG.E.U8 desc[UR18][R24.64+0x9], R11 ;  /* 0x0000090b18009986 */ /* 0x000fe2000c101112 */
[----:B------:R-:W-:-:S03]  /*1d0e0*/  ISETP.LT.OR P1, PT, R0, 0x11, !P2 ;  /* 0x000000110000780c */ /* 0x000fc60005721670 */
[----:B------:R-:W-:Y:S01]  /*1d0f0*/  @!P5 STG.E.U8 desc[UR18][R2.64+0x10], R12 ;  /* 0x0000100c0200d986 */ /* 0x000fe2000c101112 */
[C---:B------:R-:W-:Y:S02]  /*1d100*/  ISETP.LT.OR P5, PT, R0.reuse, 0x12, !P2 ;  /* 0x000000120000780c */ /* 0x040fe400057a1670 */
[----:B------:R-:W-:Y:S01]  /*1d110*/  F2FP.SATFINITE.E5M2.F32.PACK_AB_MERGE_C R14, RZ, R14, RZ ;  /* 0x0000000eff0e723e */ /* 0x000fe200048060ff */
[----:B------:R-:W5:Y:S04]  /*1d120*/  LDL.LU R33, [R1+0x210] ;  /* 0x0002100001217983 */ /* 0x000f680000300800 */
[----:B------:R-:W-:Y:S01]  /*1d130*/  @!P0 STG.E.U8 desc[UR18][R2.64+0x11], R13 ;  /* 0x0000110d02008986 */ /* 0x000fe2000c101112 */
[----:B------:R-:W-:Y:S02]  /*1d140*/  ISETP.LT.OR P0, PT, R0, 0x19, !P3 ;  /* 0x000000190000780c */ /* 0x000fe40005f01670 */
[----:B------:R-:W-:-:S02]  /*1d150*/  F2FP.SATFINITE.E5M2.F32.PACK_AB_MERGE_C R15, RZ, R15, RZ ;  /* 0x0000000fff0f723e */ /* 0x000fc400048060ff */
[----:B------:R-:W-:Y:S01]  /*1d160*/  F2FP.SATFINITE.E5M2.F32.PACK_AB_MERGE_C R16, RZ, R16, RZ ;  /* 0x00000010ff10723e */ /* 0x000fe200048060ff */
[----:B------:R-:W-:Y:S01]  /*1d170*/  @!P1 STG.E.U8 desc[UR18][R24.64+0x10], R14 ;  /* 0x0000100e18009986 */ /* 0x000fe2000c101112 */
        /* <DEDUP_REMOVED lines=8> */
[----:B------:R-:W3:Y:S01]  /*1d200*/  LDL.LU R31, [R1+0x214] ;  /* 0x00021400011f7983 */ /* 0x000ee20000300800 */
[----:B------:R-:W-:-:S03]  /*1d210*/  F2FP.SATFINITE.E5M2.F32.PACK_AB_MERGE_C R19, RZ, R19, RZ ;  /* 0x00000013ff13723e */ /* 0x000fc600048060ff */
[----:B------:R-:W-:Y:S01]  /*1d220*/  @!P1 STG.E.U8 desc[UR18][R2.64+0x19], R17 ;  /* 0x0000191102009986 */ /* 0x000fe2000c101112 */
[----:B------:R-:W-:-:S03]  /*1d230*/  ISETP.LT.OR P1, PT, R0, 0x21, !P3 ;  /* 0x000000210000780c */ /* 0x000fc60005f21670 */
[----:B------:R-:W-:Y:S01]  /*1d240*/  @!P5 STG.E.U8 desc[UR18][R24.64+0x18], R18 ;  /* 0x000018121800d986 */ /* 0x000fe2000c101112 */
[----:B------:R-:W-:-:S03]  /*1d250*/  ISETP.LT.OR P5, PT, R0, 0x22, !P3 ;  /* 0x000000220000780c */ /* 0x000fc60005fa1670 */
[----:B------:R-:W-:Y:S01]  /*1d260*/  @!P0 STG.E.U8 desc[UR18][R24.64+0x19], R19 ;  /* 0x0000191318008986 */ /* 0x000fe2000c101112 */
[----:B------:R-:W-:Y:S02]  /*1d270*/  ISETP.LT.OR P0, PT, R0, 0x21, !P2 ;  /* 0x000000210000780c */ /* 0x000fe40005701670 */
[----:B------:R-:W-:Y:S01]  /*1d280*/  F2FP.SATFINITE.E5M2.F32.PACK_AB_MERGE_C R20, RZ, R20, RZ ;  /* 0x00000014ff14723e */ /* 0x000fe200048060ff */
[----:B------:R-:W3:Y:S01]  /*1d290*/  LDL.LU R30, [R1+0x218] ;  /* 0x00021800011e7983 */ /* 0x000ee20000300800 */
[----:B------:R-:W-:Y:S01]  /*1d2a0*/  F2FP.SATFINITE.E5M2.F32.PACK_AB_MERGE_C R21, RZ, R21, RZ ;  /* 0x00000015ff15723e */ /* 0x000fe200048060ff */
[----:B------:R-:W-:Y:S01]  /*1d2b0*/  FMUL R154, R154, UR20 ;  /* 0x000000149a9a7c20 */ /* 0x000fe20008400000 */
[----:B------:R-:W-:Y:S01]  /*1d2c0*/  F2FP.SATFINITE.E5M2.F32.PACK_AB_MERGE_C R22, RZ, R22, RZ ;  /* 0x00000016ff16723e */ /* 0x000fe200048060ff */
[----:B------:R-:W-:Y:S01]  /*1d2d0*/  @!P1 STG.E.U8 desc[UR18][R2.64+0x20], R20 ;  /* 0x0000201402009986 */ /* 0x000fe2000c101112 */
[C---:B------:R-:W-:Y:S01]  /*1d2e0*/  ISETP.LT.OR P1, PT, R0.reuse, 0x22, !P2 ;  /* 0x000000220000780c */ /* 0x040fe20005721670 */
[----:B------:R-:W-:Y:S01]  /*1d2f0*/  FMUL R155, R155, UR20 ;  /* 0x000000149b9b7c20 */ /* 0x000fe20008400000 */
[----:B------:R-:W-:Y:S01]  /*1d300*/  F2FP.SATFINITE.E5M2.F32.PACK_AB_MERGE_C R23, RZ, R23, RZ ;  /* 0x00000017ff17723e */ /* 0x000fe200048060ff */
[----:B------:R-:W-:Y:S01]  /*1d310*/  @!P5 STG.E.U8 desc[UR18][R2.64+0x21], R21 ;  /* 0x000021150200d986 */ /* 0x000fe2000c101112 */
[----:B------:R-:W-:Y:S01]  /*1d320*/  ISETP.LT.OR P5, PT, R0, 0x29, !P3 ;  /* 0x000000290000780c */ /* 0x000fe20005fa1670 */
[----:B------:R-:W-:Y:S01]  /*1d330*/  FMUL R156, R156, UR20 ;  /* 0x000000149c9c7c20 */ /* 0x000fe20008400000 */
[----:B------:R-:W-:Y:S01]  /*1d340*/  F2FP.SATFINITE.E5M2.F32.PACK_AB_MERGE_C R152, RZ, R152, RZ ;  /* 0x00000098ff98723e */ /* 0x000fe200048060ff */
[----:B------:R-:W-:Y:S01]  /*1d350*/  @!P0 STG.E.U8 desc[UR18][R24.64+0x20], R22 ;  /* 0x0000201618008986 */ /* 0x000fe2000c101112 */
[----:B------:R-:W-:Y:S01]  /*1d360*/  ISETP.LT.OR P0, PT, R0, 0x2a, !P3 ;  /* 0x0000002a0000780c */ /* 0x000fe20005f01670 */
[----:B------:R-:W-:Y:S01]  /*1d370*/  FMUL R157, R157, UR20 ;  /* 0x000000149d9d7c20 */ /* 0x000fe20008400000 */
        /* <DEDUP_REMOVED lines=12> */
[C---:B------:R-:W-:Y:S01]  /*1d440*/  ISETP.LT.OR P0, PT, R0.reuse, 0x31, !P3 ;  /* 0x000000310000780c */ /* 0x040fe20005f01670 */
[----:B------:R-:W-:Y:S01]  /*1d450*/  FMUL R161, R161, UR20 ;  /* 0x00000014a1a17c20 */ /* 0x000fe20008400000 */
[----:B------:R-:W-:Y:S01]  /*1d460*/  ISETP.LT.OR P6, PT, R0, 0x32, !P2 ;  /* 0x000000320000780c */ /* 0x000fe200057c1670 */
        /* <DEDUP_REMOVED lines=43> */
[----:B0-----:R-:W-:Y:S01]  /*1d720*/  F2FP.SATFINITE.E5M2.F32.PACK_AB_MERGE_C R5, RZ, R168, RZ ;  /* 0x000000a8ff05723e */ /* 0x001fe200048060ff */
[----:B------:R-:W-:Y:S01]  /*1d730*/  @!P0 STG.E.U8 desc[UR18][R2.64+0x40], R164 ;  /* 0x000040a402008986 */ /* 0x000fe2000c101112 */
[----:B------:R-:W-:Y:S01]  /*1d740*/  ISETP.LT.OR P0, PT, R0, 0x49, !P3 ;  /* 0x000000490000780c */ /* 0x000fe20005f01670 */
[----:B------:R-:W-:Y:S01]  /*1d750*/  FMUL R174, R174, UR20 ;  /* 0x00000014aeae7c20 */ /* 0x000fe20008400000 */
[----:B------:R-:W-:Y:S01]  /*1d760*/  F2FP.SATFINITE.E5M2.F32.PACK_AB_MERGE_C R169, RZ, R169, RZ ;  /* 0x000000a9ffa9723e */ /* 0x000fe200048060ff */
[----:B------:R-:W-:Y:S01]  /*1d770*/  @!P1 STG.E.U8 desc[UR18][R2.64+0x41], R165 ;  /* 0x000041a502009986 */ /* 0x000fe2000c101112 */
[C---:B------:R-:W-:Y:S01]  /*1d780*/  ISETP.LT.OR P1, PT, R0.reuse, 0x4a, !P3 ;  /* 0x0000004a0000780c */ /* 0x040fe20005f21670 */
[----:B------:R-:W-:Y:S01]  /*1d790*/  FMUL R175, R175, UR20 ;  /* 0x00000014afaf7c20 */ /* 0x000fe20008400000 */
[----:B-1----:R-:W-:Y:S01]  /*1d7a0*/  F2FP.SATFINITE.E5M2.F32.PACK_AB_MERGE_C R7, RZ, R170, RZ ;  /* 0x000000aaff07723e */ /* 0x002fe200048060ff */
        /* <DEDUP_REMOVED lines=8> */
[----:B------:R0:W-:Y:S01]  /*1d830*/  @!P0 STG.E.U8 desc[UR18][R2.64+0x48], R5 ;  /* 0x0000480502008986 */ /* 0x0001e2000c101112 */
[----:B------:R-:W-:Y:S01]  /*1d840*/  ISETP.LT.OR P0, PT, R0, 0x51, !P3 ;  /* 0x000000510000780c */ /* 0x000fe20005f01670 */
[----:B------:R-:W-:Y:S01]  /*1d850*/  FMUL R178, R178, UR20 ;  /* 0x00000014b2b27c20 */ /* 0x000fe20008400000 */
[----:B------:R-:W-:Y:S01]  /*1d860*/  F2FP.SATFINITE.E5M2.F32.PACK_AB_MERGE_C R175, RZ, R175, RZ ;  /* 0x000000afffaf723e */ /* 0x000fe200048060ff */
[----:B------:R-:W-:Y:S01]  /*1d870*/  @!P1 STG.E.U8 desc[UR18][R2.64+0x49], R169 ;  /* 0x000049a902009986 */ /* 0x000fe2000c101112 */
[----:B------:R-:W-:Y:S01]  /*1d880*/  ISETP.LT.OR P1, PT, R0, 0x52, !P3 ;  /* 0x000000520000780c */ /* 0x000fe20005f21670 */
[----:B------:R-:W-:Y:S01]  /*1d890*/  FMUL R179, R179, UR20 ;  /* 0x00000014b3b37c20 */ /* 0x000fe20008400000 */
[----:B------:R-:W-:Y:S01]  /*1d8a0*/  FMUL R180, R180, UR20 ;  /* 0x00000014b4b47c20 */ /* 0x000fe20008400000 */
[----:B------:R1:W-:Y:S01]  /*1d8b0*/  @!P5 STG.E.U8 desc[UR18][R24.64+0x48], R7 ;  /* 0x000048071800d986 */ /* 0x0003e2000c101112 */
[----:B------:R-:W-:Y:S01]  /*1d8c0*/  ISETP.LT.OR P5, PT, R0, 0x51, !P2 ;  /* 0x000000510000780c */ /* 0x000fe200057a1670 */
[----:B------:R-:W-:Y:S01]  /*1d8d0*/  FMUL R181, R181, UR20 ;  /* 0x00000014b5b57c20 */ /* 0x000fe20008400000 */
[----:B------:R-:W-:Y:S01]  /*1d8e0*/  F2FP.SATFINITE.E5M2.F32.PACK_AB_MERGE_C R177, RZ, R177, RZ ;  /* 0x000000b1ffb1723e */ /* 0x000fe200048060ff */
[----:B------:R-:W-:Y:S01]  /*1d8f0*/  @!P6 STG.E.U8 desc[UR18][R24.64+0x49], R171 ;  /* 0x000049ab1800e986 */ /* 0x000fe2000c101112 */
[----:B0-----:R-:W-:Y:S01]  /*1d900*/  F2FP.SATFINITE.E5M2.F32.PACK_AB_MERGE_C R5, RZ, R172, RZ ;  /* 0x000000acff05723e */ /* 0x001fe200048060ff */
[----:B------:R-:W-:Y:S01]  /*1d910*/  FMUL R182, R182, UR20 ;  /* 0x00000014b6b67c20 */ /* 0x000fe20008400000 */
[C---:B------:R-:W-:Y:S01]  /*1d920*/  ISETP.LT.OR P6, PT, R0.reuse, 0x52, !P2 ;  /* 0x000000520000780c */ /* 0x040fe200057c1670 */
[----:B------:R-:W-:Y:S01]  /*1d930*/  FMUL R183, R183, UR20 ;  /* 0x00000014b7b77c20 */ /* 0x000fe20008400000 */
[----:B------:R-:W-:Y:S01]  /*1d940*/  F2FP.SATFINITE.E5M2.F32.PACK_AB_MERGE_C R179, RZ, R179, RZ ;  /* 0x000000b3ffb3723e */ /* 0x000fe200048060ff */
[----:B------:R0:W-:Y:S01]  /*1d950*/  @!P0 STG.E.U8 desc[UR18][R2.64+0x50], R5 ;  /* 0x0000500502008986 */ /* 0x0001e2000c101112 */
[----:B------:R-:W-:Y:S01]  /*1d960*/  ISETP.LT.OR P0, PT, R0, 0x59, !P3 ;  /* 0x000000590000780c */ /* 0x000fe20005f01670 */
[----:B------:R-:W-:Y:S01]  /*1d970*/  FMUL R184, R184, UR20 ;  /* 0x00000014b8b87c20 */ /* 0x000fe20008400000 */
[----:B-1----:R-:W-:Y:S01]  /*1d980*/  F2FP.SATFINITE.E5M2.F32.PACK_AB_MERGE_C R7, RZ, R174, RZ ;  /* 0x000000aeff07723e */ /* 0x002fe200048060ff */
        /* <DEDUP_REMOVED lines=9> */
[----:B0-----:R-:W-:Y:S01]  /*1da20*/  F2FP.SATFINITE.E5M2.F32.PACK_AB_MERGE_C R5, RZ, R176, RZ ;  /* 0x000000b0ff05723e */ /* 0x001fe200048060ff */
[----:B------:R-:W-:Y:S01]  /*1da30*/  FMUL R187, R187, UR20 ;  /* 0x00000014bbbb7c20 */ /* 0x000fe20008400000 */
[----:B------:R-:W-:Y:S01]  /*1da40*/  ISETP.LT.OR P6, PT, R0, 0x5a, !P2 ;  /* 0x0000005a0000780c */ /* 0x000fe200057c1670 */
[----:B------:R-:W-:Y:S01]  /*1da50*/  FMUL R188, R188, UR20 ;  /* 0x00000014bcbc7c20 */ /* 0x000fe20008400000 */
[----:B------:R-:W-:Y:S01]  /*1da60*/  F2FP.SATFINITE.E5M2.F32.PACK_AB_MERGE_C R185, RZ, R185, RZ ;  /* 0x000000b9ffb9723e */ /* 0x000fe200048060ff */
[----:B------:R0:W-:Y:S01]  /*1da70*/  @!P0 STG.E.U8 desc[UR18][R2.64+0x58], R5 ;  /* 0x0000580502008986 */ /* 0x0001e2000c101112 */
[C---:B------:R-:W-:Y:S01]  /*1da80*/  ISETP.LT.OR P0, PT, R0.reuse, 0x61, !P3 ;  /* 0x000000610000780c */ /* 0x040fe20005f01670 */
[----:B------:R-:W-:Y:S01]  /*1da90*/  FMUL R189, R189, UR20 ;  /* 0x00000014bdbd7c20 */ /* 0x000fe20008400000 */
[----:B-1----:R-:W-:Y:S01]  /*1daa0*/  F2FP.SATFINITE.E5M2.F32.PACK_AB_MERGE_C R7, RZ, R178, RZ ;  /* 0x000000b2ff07723e */ /* 0x002fe200048060ff */
[----:B------:R-:W-:Y:S01]  /*1dab0*/  @!P1 STG.E.U8 desc[UR18][R2.64+0x59], R177 ;  /* 0x000059b102009986 */ /* 0x000fe2000c101112 */
[----:B------:R-:W-:Y:S01]  /*1dac0*/  ISETP.LT.OR P1, PT, R0, 0x62, !P3 ;  /* 0x000000620000780c */ /* 0x000fe20005f21670 */
[----:B------:R-:W-:Y:S01]  /*1dad0*/  FMUL R190, R190, UR20 ;  /* 0x00000014bebe7c20 */ /* 0x000fe20008400000 */
[----:B------:R-:W-:Y:S01]  /*1dae0*/  F2FP.SATFINITE.E5M2.F32.PACK_AB_MERGE_C R187, RZ, R187, RZ ;  /* 0x000000bbffbb723e */ /* 0x000fe200048060ff */
[----:B------:R1:W-:Y:S01]  /*1daf0*/  @!P5 STG.E.U8 desc[UR18][R24.64+0x58], R7 ;  /* 0x000058071800d986 */ /* 0x0003e2000c101112 */
[----:B------:R-:W-:Y:S01]  /*1db00*/  ISETP.LT.OR P5, PT, R0, 0x61, !P2 ;  /* 0x000000610000780c */ /* 0x000fe200057a1670 */
[----:B------:R-:W-:Y:S01]  /*1db10*/  FMUL R191, R191, UR20 ;  /* 0x00000014bfbf7c20 */ /* 0x000fe20008400000 */
[----:B------:R-:W-:Y:S01]  /*1db20*/  FMUL R192, R192, UR20 ;  /* 0x00000014c0c07c20 */ /* 0x000fe20008400000 */
[----:B0-----:R-:W-:Y:S01]  /*1db30*/  F2FP.SATFINITE.E5M2.F32.PACK_AB_MERGE_C R5, RZ, R180, RZ ;  /* 0x000000b4ff05723e */ /* 0x001fe200048060ff */
[----:B------:R-:W-:Y:S01]  /*1db40*/  @!P6 STG.E.U8 desc[UR18][R24.64+0x59], R179 ;  /* 0x000059b31800e986 */ /* 0x000fe2000c101112 */
        /* <DEDUP_REMOVED lines=38> */
[----:B------:R-:W-:Y:S01]  /*1ddb0*/  FMUL R204, R204, UR20 ;  /* 0x00000014cccc7c20 */ /* 0x000fe20008400000 */
        /* <DEDUP_REMOVED lines=107> */
[----:B----4-:R-:W-:Y:S01]  /*1e470*/  FMUL R4, R35, UR20 ;  /* 0x0000001423047c20 */ /* 0x010fe20008400000 */
        /* <DEDUP_REMOVED lines=9> */
[----:B------:R-:W-:-:S02]  /*1e510*/  ISETP.LT.OR P5, PT, R0, 0xa9, !P2 ;  /* 0x000000a90000780c */ /* 0x000fc400057a1670 */
[----:B------:R-:W-:Y:S01]  /*1e520*/  F2FP.SATFINITE.E5M2.F32.PACK_AB_MERGE_C R235, RZ, R235, RZ ;  /* 0x000000ebffeb723e */ /* 0x000fe200048060ff */
[----:B------:R-:W-:Y:S01]  /*1e530*/  @!P6 STG.E.U8 desc[UR18][R24.64+0xa1], R215 ;  /* 0x0000a1d71800e986 */ /* 0x000fe2000c101112 */
[----:B0-----:R-:W-:Y:S02]  /*1e540*/  F2FP.SATFINITE.E5M2.F32.PACK_AB_MERGE_C R5, RZ, R216, RZ ;  /* 0x000000d8ff05723e */ /* 0x001fe400048060ff */
[C---:B------:R-:W-:Y:S01]  /*1e550*/  ISETP.LT.OR P6, PT, R0.reuse, 0xaa, !P2 ;  /* 0x000000aa0000780c */ /* 0x040fe200057c1670 */
[----:B------:R-:W4:Y:S04]  /*1e560*/  LDL.LU R36, [R1+0x21c] ;  /* 0x00021c0001247983 */ /* 0x000f280000300800 */
[----:B------:R0:W-:Y:S01]  /*1e570*/  @!P0 STG.E.U8 desc[UR18][R2.64+0xa8], R5 ;  /* 0x0000a80502008986 */ /* 0x0001e2000c101112 */
[----:B------:R-:W-:-:S02]  /*1e580*/  ISETP.LT.OR P0, PT, R0, 0xb1, !P3 ;  /* 0x000000b10000780c */ /* 0x000fc40005f01670 */
[----:B-1----:R-:W-:Y:S01]  /*1e590*/  F2FP.SATFINITE.E5M2.F32.PACK_AB_MERGE_C R7, RZ, R218, RZ ;  /* 0x000000daff07723e */ /* 0x002fe200048060ff */
[----:B------:R-:W-:Y:S01]  /*1e5a0*/  @!P1 STG.E.U8 desc[UR18][R2.64+0xa9], R217 ;  /* 0x0000a9d902009986 */ /* 0x000fe2000c101112 */
[----:B------:R-:W-:-:S03]  /*1e5b0*/  ISETP.LT.OR P1, PT, R0, 0xb2, !P3 ;  /* 0x000000b20000780c */ /* 0x000fc60005f21670 */
[----:B------:R1:W-:Y:S01]  /*1e5c0*/  @!P5 STG.E.U8 desc[UR18][R24.64+0xa8], R7 ;  /* 0x0000a8071800d986 */ /* 0x0003e2000c101112 */
[C---:B------:R-:W-:Y:S02]  /*1e5d0*/  ISETP.LT.OR P5, PT, R0.reuse, 0xb1, !P2 ;  /* 0x000000b10000780c */ /* 0x040fe400057a1670 */
[----:B0-----:R-:W-:Y:S01]  /*1e5e0*/  F2FP.SATFINITE.E5M2.F32.PACK_AB_MERGE_C R5, RZ, R220, RZ ;  /* 0x000000dcff05723e */ /* 0x001fe200048060ff */
[----:B------:R-:W-:Y:S01]  /*1e5f0*/  @!P6 STG.E.U8 desc[UR18][R24.64+0xa9], R219 ;  /* 0x0000a9db1800e986 */ /* 0x000fe2000c101112 */
[----:B------:R-:W-:-:S03]  /*1e600*/  ISETP.LT.OR P6, PT, R0, 0xb2, !P2 ;  /* 0x000000b20000780c */ /* 0x000fc600057c1670 */
[----:B------:R0:W-:Y:S01]  /*1e610*/  @!P0 STG.E.U8 desc[UR18][R2.64+0xb0], R5 ;  /* 0x0000b00502008986 */ /* 0x0001e2000c101112 */
[C---:B------:R-:W-:Y:S02]  /*1e620*/  ISETP.LT.OR P0, PT, R0.reuse, 0xb9, !P3 ;  /* 0x000000b90000780c */ /* 0x040fe40005f01670 */
        /* <DEDUP_REMOVED lines=29> */
[----:B------:R-:W-:Y:S02]  /*1e800*/  ISETP.LT.OR P0, PT, R0, 0xd1, !P3 ;  /* 0x000000d10000780c */ /* 0x000fe40005f01670 */
[----:B-1----:R-:W-:Y:S01]  /*1e810*/  F2FP.SATFINITE.E5M2.F32.PACK_AB_MERGE_C R7, RZ, R234, RZ ;  /* 0x000000eaff07723e */ /* 0x002fe200048060ff */
[----:B------:R-:W4:Y:S01]  /*1e820*/  LDL.LU R35, [R1+0x220] ;  /* 0x0002200001237983 */ /* 0x000f220000300800 */
[----:B------:R-:W-:Y:S01]  /*1e830*/  F2FP.SATFINITE.E5M2.F32.PACK_AB_MERGE_C R9, RZ, R236, RZ ;  /* 0x000000ecff09723e */ /* 0x000fe200048060ff */
[----:B-----5:R-:W-:Y:S01]  /*1e840*/  FMUL R6, R33, UR20 ;  /* 0x0000001421067c20 */ /* 0x020fe20008400000 */
[----:B------:R-:W-:Y:S01]  /*1e850*/  F2FP.SATFINITE.E5M2.F32.PACK_AB_MERGE_C R11, RZ, R4, RZ ;  /* 0x00000004ff0b723e */ /* 0x000fe200048060ff */
[----:B------:R-:W-:Y:S01]  /*1e860*/  @!P1 STG.E.U8 desc[UR18][R2.64+0xc9], R233 ;  /* 0x0000c9e902009986 */ /* 0x000fe2000c101112 */
[----:B0-----:R-:W-:Y:S01]  /*1e870*/  FMUL R5, R34, UR20 ;  /* 0x0000001422057c20 */ /* 0x001fe20008400000 */
[----:B--2---:R-:W-:-:S02]  /*1e880*/  FMUL R4, R38, UR20 ;  /* 0x0000001426047c20 */ /* 0x004fc40008400000 */
[----:B------:R-:W2:Y:S01]  /*1e890*/  LDL.LU R34, [R1+0x224] ;  /* 0x0002240001227983 */ /* 0x000ea20000300800 */
[----:B------:R-:W-:-:S03]  /*1e8a0*/  ISETP.LT.OR P1, PT, R0, 0xd2, !P3 ;  /* 0x000000d20000780c */ /* 0x000fc60005f21670 */
[----:B------:R-:W5:Y:S04]  /*1e8b0*/  LDL.LU R33, [R1+0x228] ;  /* 0x0002280001217983 */ /* 0x000f680000300800 */
[----:B------:R3:W-:Y:S01]  /*1e8c0*/  @!P5 STG.E.U8 desc[UR18][R24.64+0xc8], R7 ;  /* 0x0000c8071800d986 */ /* 0x0007e2000c101112 */
[----:B------:R-:W-:-:S03]  /*1e8d0*/  ISETP.LT.OR P5, PT, R0, 0xd1, !P2 ;  /* 0x000000d10000780c */ /* 0x000fc600057a1670 */
[----:B------:R-:W-:Y:S01]  /*1e8e0*/  @!P6 STG.E.U8 desc[UR18][R24.64+0xc9], R235 ;  /* 0x0000c9eb1800e986 */ /* 0x000fe2000c101112 */
[----:B------:R-:W-:-:S03]  /*1e8f0*/  ISETP.LT.OR P6, PT, R0, 0xd2, !P2 ;  /* 0x000000d20000780c */ /* 0x000fc600057c1670 */
[----:B------:R0:W-:Y:S01]  /*1e900*/  @!P0 STG.E.U8 desc[UR18][R2.64+0xd0], R9 ;  /* 0x0000d00902008986 */ /* 0x0001e2000c101112 */
[----:B---3--:R-:W-:-:S03]  /*1e910*/  FMUL R7, R31, UR20 ;  /* 0x000000141f077c20 */ /* 0x008fc60008400000 */
[----:B------:R-:W3:Y:S04]  /*1e920*/  LDL.LU R31, [R1+0x22c] ;  /* 0x00022c00011f7983 */ /* 0x000ee80000300800 */
[----:B------:R-:W3:Y:S01]  /*1e930*/  LDL.LU R38, [R1+0x230] ;  /* 0x0002300001267983 */ /* 0x000ee20000300800 */
[----:B0-----:R-:W-:Y:S01]  /*1e940*/  F2FP.SATFINITE.E5M2.F32.PACK_AB_MERGE_C R9, RZ, R4, RZ ;  /* 0x00000004ff09723e */ /* 0x001fe200048060ff */
[----:B------:R-:W-:Y:S02]  /*1e950*/  FMUL R4, R30, UR20 ;  /* 0x000000141e047c20 */ /* 0x000fe40008400000 */
[----:B------:R-:W3:Y:S01]  /*1e960*/  LDL.LU R30, [R1+0x234] ;  /* 0x00023400011e7983 */ /* 0x000ee20000300800 */
[----:B------:R-:W-:Y:S02]  /*1e970*/  F2FP.SATFINITE.E5M2.F32.PACK_AB_MERGE_C R237, RZ, R237, RZ ;  /* 0x000000edffed723e */ /* 0x000fe400048060ff */
[----:B------:R-:W-:Y:S01]  /*1e980*/  F2FP.SATFINITE.E5M2.F32.PACK_AB_MERGE_C R13, RZ, R5, RZ ;  /* 0x00000005ff0d723e */ /* 0x000fe200048060ff */
[----:B------:R-:W-:Y:S01]  /*1e990*/  FMUL R5, R37, UR20 ;  /* 0x0000001425057c20 */ /* 0x000fe20008400000 */
[----:B------:R-:W-:Y:S01]  /*1e9a0*/  ISETP.LT.OR P0, PT, R0, 0xd9, !P3 ;  /* 0x000000d90000780c */ /* 0x000fe20005f01670 */
[----:B------:R-:W3:Y:S01]  /*1e9b0*/  LDL.LU R37, [R1+0x238] ;  /* 0x0002380001257983 */ /* 0x000ee20000300800 */
[----:B------:R-:W-:-:S03]  /*1e9c0*/  F2FP.SATFINITE.E5M2.F32.PACK_AB_MERGE_C R15, RZ, R6, RZ ;  /* 0x00000006ff0f723e */ /* 0x000fc600048060ff */
[----:B------:R-:W-:Y:S01]  /*1e9d0*/  @!P1 STG.E.U8 desc[UR18][R2.64+0xd1], R237 ;  /* 0x0000d1ed02009986 */ /* 0x000fe2000c101112 */
[----:B------:R-:W-:-:S03]  /*1e9e0*/  ISETP.LT.OR P1, PT, R0, 0xda, !P3 ;  /* 0x000000da0000780c */ /* 0x000fc60005f21670 */
[----:B------:R0:W-:Y:S01]  /*1e9f0*/  @!P5 STG.E.U8 desc[UR18][R24.64+0xd0], R11 ;  /* 0x0000d00b1800d986 */ /* 0x0001e2000c101112 */
[----:B------:R-:W-:-:S03]  /*1ea00*/  ISETP.LT.OR P5, PT, R0, 0xd9, !P2 ;  /* 0x000000d90000780c */ /* 0x000fc600057a1670 */
[----:B------:R1:W-:Y:S01]  /*1ea10*/  @!P6 STG.E.U8 desc[UR18][R24.64+0xd1], R13 ;  /* 0x0000d10d1800e986 */ /* 0x0003e2000c101112 */
[----:B0-----:R-:W-:Y:S02]  /*1ea20*/  F2FP.SATFINITE.E5M2.F32.PACK_AB_MERGE_C R11, RZ, R5, RZ ;  /* 0x00000005ff0b723e */ /* 0x001fe400048060ff */
[----:B-1----:R-:W-:Y:S01]  /*1ea30*/  F2FP.SATFINITE.E5M2.F32.PACK_AB_MERGE_C R13, RZ, R7, RZ ;  /* 0x00000007ff0d723e */ /* 0x002fe200048060ff */
[----:B------:R0:W-:Y:S04]  /*1ea40*/  @!P0 STG.E.U8 desc[UR18][R2.64+0xd8], R9 ;  /* 0x0000d80902008986 */ /* 0x0001e8000c101112 */
[----:B------:R1:W-:Y:S01]  /*1ea50*/  @!P1 STG.E.U8 desc[UR18][R2.64+0xd9], R11 ;  /* 0x0000d90b02009986 */ /* 0x0003e2000c101112 */
[----:B0-----:R-:W-:-:S03]  /*1ea60*/  F2FP.SATFINITE.E5M2.F32.PACK_AB_MERGE_C R9, RZ, R4, RZ ;  /* 0x00000004ff09723e */ /* 0x001fc600048060ff */
[----:B------:R0:W-:Y:S01]  /*1ea70*/  @!P5 STG.E.U8 desc[UR18][R24.64+0xd8], R15 ;  /* 0x0000d80f1800d986 */ /* 0x0001e2000c101112 */
[----:B----4-:R-:W-:-:S03]  /*1ea80*/  FMUL R5, R36, UR20 ;  /* 0x0000001424057c20 */ /* 0x010fc60008400000 */
[----:B------:R-:W4:Y:S02]  /*1ea90*/  LDL.LU R36, [R1+0x23c] ;  /* 0x00023c0001247983 */ /* 0x000f240000300800 */
[----:B-1----:R-:W-:Y:S01]  /*1eaa0*/  F2FP.SATFINITE.E5M2.F32.PACK_AB_MERGE_C R11, RZ, R5, RZ ;  /* 0x00000005ff0b723e */ /* 0x002fe200048060ff */
[----:B------:R-:W-:Y:S02]  /*1eab0*/  FMUL R6, R35, UR20 ;  /* 0x0000001423067c20 */ /* 0x000fe40008400000 */
[----:B------:R-:W4:Y:S01]  /*1eac0*/  LDL.LU R35, [R1+0x240] ;  /* 0x0002400001237983 */ /* 0x000f220000300800 */
[----:B--2---:R-:W-:-:S03]  /*1ead0*/  FMUL R7, R34, UR20 ;  /* 0x0000001422077c20 */ /* 0x004fc60008400000 */
[----:B------:R-:W2:Y:S01]  /*1eae0*/  LDL.LU R34, [R1+0x244] ;  /* 0x0002440001227983 */ /* 0x000ea20000300800 */
[----:B-----5:R-:W-:-:S03]  /*1eaf0*/  FMUL R4, R33, UR20 ;  /* 0x0000001421047c20 */ /* 0x020fc60008400000 */
[----:B------:R-:W5:Y:S01]  /*1eb00*/  LDL.LU R33, [R1+0x248] ;  /* 0x0002480001217983 */ /* 0x000f620000300800 */
[----:B0-----:R-:W-:Y:S01]  /*1eb10*/  F2FP.SATFINITE.E5M2.F32.PACK_AB_MERGE_C R15, RZ, R6, RZ ;  /* 0x00000006ff0f723e */ /* 0x001fe200048060ff */
[----:B---3--:R-:W-:Y:S02]  /*1eb20*/  FMUL R5, R31, UR20 ;  /* 0x000000141f057c20 */ /* 0x008fe40008400000 */
[----:B------:R-:W3:Y:S01]  /*1eb30*/  LDL.LU R31, [R1+0x24c] ;  /* 0x00024c00011f7983 */ /* 0x000ee20000300800 */
[----:B------:R-:W-:-:S03]  /*1eb40*/  FMUL R6, R30, UR20 ;  /* 0x000000141e067c20 */ /* 0x000fc60008400000 */
[----:B------:R-:W3:Y:S01]  /*1eb50*/  LDL.LU R30, [R1+0x250] ;  /* 0x00025000011e7983 */ /* 0x000ee20000300800 */
[C---:B------:R-:W-:Y:S02]  /*1eb60*/  ISETP.LT.OR P6, PT, R0.reuse, 0xda, !P2 ;  /* 0x000000da0000780c */ /* 0x040fe400057c1670 */
[C---:B------:R-:W-:Y:S02]  /*1eb70*/  ISETP.LT.OR P5, PT, R0.reuse, 0xe1, !P3 ;  /* 0x000000e10000780c */ /* 0x040fe40005fa1670 */
[C---:B------:R-:W-:Y:S02]  /*1eb80*/  ISETP.LT.OR P0, PT, R0.reuse, 0xe1, !P2 ;  /* 0x000000e10000780c */ /* 0x040fe40005701670 */
[----:B------:R-:W-:-:S07]  /*1eb90*/  ISETP.LT.OR P1, PT, R0, 0xe2, !P2 ;  /* 0x000000e20000780c */ /* 0x000fce0005721670 */
[----:B------:R0:W-:Y:S01]  /*1eba0*/  @!P6 STG.E.U8 desc[UR18][R24.64+0xd9], R13 ;  /* 0x0000d90d1800e986 */ /* 0x0001e2000c101112 */
[C---:B------:R-:W-:Y:S02]  /*1ebb0*/  ISETP.LT.OR P6, PT, R0.reuse, 0xe2, !P3 ;  /* 0x000000e20000780c */ /* 0x040fe40005fc1670 */
[----:B------:R-:W-:Y:S01]  /*1ebc0*/  F2FP.SATFINITE.E5M2.F32.PACK_AB_MERGE_C R7, RZ, R7, RZ ;  /* 0x00000007ff07723e */ /* 0x000fe200048060ff */
[----:B------:R1:W-:Y:S01]  /*1ebd0*/  @!P5 STG.E.U8 desc[UR18][R2.64+0xe0], R9 ;  /* 0x0000e0090200d986 */ /* 0x0003e2000c101112 */
[----:B------:R-:W-:Y:S02]  /*1ebe0*/  ISETP.LT.OR P5, PT, R0, 0xea, !P2 ;  /* 0x000000ea0000780c */ /* 0x000fe400057a1670 */
[----:B0-----:R-:W-:Y:S01]  /*1ebf0*/  F2FP.SATFINITE.E5M2.F32.PACK_AB_MERGE_C R13, RZ, R4, RZ ;  /* 0x00000004ff0d723e */ /* 0x001fe200048060ff */
[----:B------:R-:W-:-:S06]  /*1ec00*/  FMUL R4, R38, UR20 ;  /* 0x0000001426047c20 */ /* 0x000fcc0008400000 */
[----:B------:R-:W-:Y:S01]  /*1ec10*/  @!P6 STG.E.U8 desc[UR18][R2.64+0xe1], R11 ;  /* 0x0000e10b0200e986 */ /* 0x000fe2000c101112 */
[----:B------:R-:W-:-:S03]  /*1ec20*/  ISETP.LT.OR P6, PT, R0, 0xe9, !P3 ;  /* 0x000000e90000780c */ /* 0x000fc60005fc1670 */
[----:B------:R-:W-:Y:S01]  /*1ec30*/  @!P0 STG.E.U8 desc[UR18][R24.64+0xe0], R15 ;  /* 0x0000e00f18008986 */ /* 0x000fe2000c101112 */
[----:B------:R-:W-:-:S03]  /*1ec40*/  ISETP.LT.OR P0, PT, R0, 0xea, !P3 ;  /* 0x000000ea0000780c */ /* 0x000fc60005f01670 */
[----:B------:R0:W-:Y:S04]  /*1ec50*/  @!P1 STG.E.U8 desc[UR18][R24.64+0xe1], R7 ;  /* 0x0000e10718009986 */ /* 0x0001e8000c101112 */
[----:B------:R-:W3:Y:S01]  /*1ec60*/  LDL.LU R38, [R1+0x254] ;  /* 0x0002540001267983 */ /* 0x000ee20000300800 */
[----:B-1----:R-:W-:Y:S02]  /*1ec70*/  F2FP.SATFINITE.E5M2.F32.PACK_AB_MERGE_C R9, RZ, R5, RZ ;  /* 0x00000005ff09723e */ /* 0x002fe400048060ff */
[----:B0-----:R-:W-:Y:S01]  /*1ec80*/  F2FP.SATFINITE.E5M2.F32.PACK_AB_MERGE_C R7, RZ, R4, RZ ;  /* 0x00000004ff07723e */ /* 0x001fe200048060ff */
[----:B------:R-:W-:Y:S02]  /*1ec90*/  FMUL R4, R37, UR20 ;  /* 0x0000001425047c20 */ /* 0x000fe40008400000 */
[----:B------:R-:W3:Y:S01]  /*1eca0*/  LDL.LU R37, [R1+0x258] ;  /* 0x0002580001257983 */ /* 0x000ee20000300800 */
[----:B------:R-:W-:-:S02]  /*1ecb0*/  F2FP.SATFINITE.E5M2.F32.PACK_AB_MERGE_C R11, RZ, R6, RZ ;  /* 0x00000006ff0b723e */ /* 0x000fc400048060ff */
[----:B------:R-:W-:Y:S01]  /*1ecc0*/  F2FP.SATFINITE.E5M2.F32.PACK_AB_MERGE_C R15, RZ, R4, RZ ;  /* 0x00000004ff0f723e */ /* 0x000fe200048060ff */
[----:B------:R-:W-:Y:S04]  /*1ecd0*/  @!P6 STG.E.U8 desc[UR18][R2.64+0xe8], R13 ;  /* 0x0000e80d0200e986 */ /* 0x000fe8000c101112 */
[----:B------:R0:W-:Y:S04]  /*1ece0*/  @!P0 STG.E.U8 desc[UR18][R2.64+0xe9], R9 ;  /* 0x0000e90902008986 */ /* 0x0001e8000c101112 */
[----:B------:R1:W-:Y:S01]  /*1ecf0*/  @!P5 STG.E.U8 desc[UR18][R24.64+0xe9], R11 ;  /* 0x0000e90b1800d986 */ /* 0x0003e2000c101112 */
[----:B----4-:R-:W-:-:S03]  /*1ed00*/  FMUL R5, R36, UR20 ;  /* 0x0000001424057c20 */ /* 0x010fc60008400000 */
[----:B------:R-:W4:Y:S02]  /*1ed10*/  LDL.LU R36, [R1+0x25c] ;  /* 0x00025c0001247983 */ /* 0x000f240000300800 */
[----:B0-----:R-:W-:Y:S01]  /*1ed20*/  F2FP.SATFINITE.E5M2.F32.PACK_AB_MERGE_C R9, RZ, R5, RZ ;  /* 0x00000005ff09723e */ /* 0x001fe200048060ff */
[----:B------:R-:W-:Y:S02]  /*1ed30*/  FMUL R6, R35, UR20 ;  /* 0x0000001423067c20 */ /* 0x000fe40008400000 */
[----:B------:R-:W4:Y:S01]  /*1ed40*/  LDL.LU R35, [R1+0x260] ;  /* 0x0002600001237983 */ /* 0x000f220000300800 */
[----:B--2---:R-:W-:-:S03]  /*1ed50*/  FMUL R4, R34, UR20 ;  /* 0x0000001422047c20 */ /* 0x004fc60008400000 */
[----:B------:R-:W2:Y:S02]  /*1ed60*/  LDL.LU R34, [R1+0x264] ;  /* 0x0002640001227983 */ /* 0x000ea40000300800 */
[----:B-1----:R-:W-:Y:S01]  /*1ed70*/  F2FP.SATFINITE.E5M2.F32.PACK_AB_MERGE_C R11, RZ, R4, RZ ;  /* 0x00000004ff0b723e */ /* 0x002fe200048060ff */
[----:B-----5:R-:W-:Y:S02]  /*1ed80*/  FMUL R4, R33, UR20 ;  /* 0x0000001421047c20 */ /* 0x020fe40008400000 */
[----:B------:R-:W5:Y:S03]  /*1ed90*/  LDL.LU R33, [R1+0x268] ;  /* 0x0002680001217983 */ /* 0x000f660000300800 */
[----:B------:R-:W-:Y:S01]  /*1eda0*/  F2FP.SATFINITE.E5M2.F32.PACK_AB_MERGE_C R13, RZ, R4, RZ ;  /* 0x00000004ff0d723e */ /* 0x000fe200048060ff */
        /* <DEDUP_REMOVED lines=9> */
[----:B------:R-:W-:-:S03]  /*1ee40*/  ISETP.LT.OR P1, PT, R0, 0xf1, !P2 ;  /* 0x000000f10000780c */ /* 0x000fc60005721670 */
[----:B------:R1:W-:Y:S01]  /*1ee50*/  @!P6 STG.E.U8 desc[UR18][R2.64+0xf0], R15 ;  /* 0x0000f00f0200e986 */ /* 0x0003e2000c101112 */
[C---:B------:R-:W-:Y:S02]  /*1ee60*/  ISETP.LT.OR P6, PT, R0.reuse, 0xf9, !P3 ;  /* 0x000000f90000780c */ /* 0x040fe40005fc1670 */
[----:B------:R-:W-:Y:S01]  /*1ee70*/  ISETP.LT.OR P3, PT, R0, 0xfa, !P3 ;  /* 0x000000fa0000780c */ /* 0x000fe20005f61670 */
[----:B------:R1:W-:Y:S01]  /*1ee80*/  @!P0 STG.E.U8 desc[UR18][R2.64+0xf1], R9 ;  /* 0x0000f10902008986 */ /* 0x0003e2000c101112 */
[----:B0-----:R-:W-:Y:S02]  /*1ee90*/  F2FP.SATFINITE.E5M2.F32.PACK_AB_MERGE_C R7, RZ, R6, RZ ;  /* 0x00000006ff07723e */ /* 0x001fe400048060ff */
[----:B-1----:R-:W-:Y:S02]  /*1eea0*/  F2FP.SATFINITE.E5M2.F32.PACK_AB_MERGE_C R15, RZ, R5, RZ ;  /* 0x00000005ff0f723e */ /* 0x002fe400048060ff */
[----:B------:R-:W-:Y:S01]  /*1eeb0*/  F2FP.SATFINITE.E5M2.F32.PACK_AB_MERGE_C R9, RZ, R4, RZ ;  /* 0x00000004ff09723e */ /* 0x000fe200048060ff */
[----:B------:R-:W-:-:S02]  /*1eec0*/  FMUL R4, R38, UR20 ;  /* 0x0000001426047c20 */ /* 0x000fc40008400000 */
[----:B------:R-:W3:Y:S04]  /*1eed0*/  LDL.LU R38, [R1+0x274] ;  /* 0x0002740001267983 */ /* 0x000ee80000300800 */
[----:B------:R0:W-:Y:S01]  /*1eee0*/  @!P5 STG.E.U8 desc[UR18][R24.64+0xf1], R11 ;  /* 0x0000f10b1800d986 */ /* 0x0001e2000c101112 */
[----:B------:R-:W-:Y:S01]  /*1eef0*/  ISETP.LT.OR P5, PT, R0, 0xf9, !P2 ;  /* 0x000000f90000780c */ /* 0x000fe200057a1670 */
[----:B------:R-:W-:Y:S02]  /*1ef00*/  FMUL R5, R37, UR20 ;  /* 0x0000001425057c20 */ /* 0x000fe40008400000 */
[----:B------:R-:W3:Y:S04]  /*1ef10*/  LDL.LU R37, [R1+0x278] ;  /* 0x0002780001257983 */ /* 0x000ee80000300800 */
[----:B------:R1:W-:Y:S04]  /*1ef20*/  @!P1 STG.E.U8 desc[UR18][R24.64+0xf0], R7 ;  /* 0x0000f00718009986 */ /* 0x0003e8000c101112 */
[----:B------:R-:W-:Y:S04]  /*1ef30*/  @!P6 STG.E.U8 desc[UR18][R2.64+0xf8], R13 ;  /* 0x0000f80d0200e986 */ /* 0x000fe8000c101112 */
[----:B------:R2:W-:Y:S01]  /*1ef40*/  @!P3 STG.E.U8 desc[UR18][R2.64+0xf9], R15 ;  /* 0x0000f90f0200b986 */ /* 0x0005e2000c101112 */
[----:B0-----:R-:W-:-:S03]  /*1ef50*/  F2FP.SATFINITE.E5M2.F32.PACK_AB_MERGE_C R11, RZ, R4, RZ ;  /* 0x00000004ff0b723e */ /* 0x001fc600048060ff */
[----:B------:R0:W-:Y:S01]  /*1ef60*/  @!P5 STG.E.U8 desc[UR18][R24.64+0xf8], R9 ;  /* 0x0000f8091800d986 */ /* 0x0001e2000c101112 */
[----:B----4-:R-:W-:-:S03]  /*1ef70*/  FMUL R6, R36, UR20 ;  /* 0x0000001424067c20 */ /* 0x010fc60008400000 */
[----:B------:R-:W4:Y:S01]  /*1ef80*/  LDL.LU R36, [R1+0x27c] ;  /* 0x00027c0001247983 */ /* 0x000f220000300800 */
[----:B-1----:R-:W-:-:S03]  /*1ef90*/  FMUL R7, R35, UR20 ;  /* 0x0000001423077c20 */ /* 0x002fc60008400000 */
        /* <DEDUP_REMOVED lines=10> */
[----:B------:R-:W-:Y:S02]  /*1f040*/  ISETP.GE.AND P1, PT, R32, 0x81, PT ;  /* 0x000000812000780c */ /* 0x000fe40003f26270 */
[C---:B------:R-:W-:Y:S02]  /*1f050*/  ISETP.LT.OR P2, PT, R0.reuse, 0xfa, !P2 ;  /* 0x000000fa0000780c */ /* 0x040fe40005741670 */
[C---:B------:R-:W-:Y:S02]  /*1f060*/  ISETP.LT.OR P6, PT, R0.reuse, 0x1, !P1 ;  /* 0x000000010000780c */ /* 0x040fe40004fc1670 */
[----:B------:R-:W-:Y:S02]  /*1f070*/  ISETP.LT.OR P3, PT, R0, 0x2, !P1 ;  /* 0x000000020000780c */ /* 0x000fe40004f61670 */
[----:B------:R-:W-:Y:S02]  /*1f080*/  F2FP.SATFINITE.E5M2.F32.PACK_AB_MERGE_C R5, RZ, R5, RZ ;  /* 0x00000005ff05723e */ /* 0x000fe400048060ff */
[----:B------:R-:W-:-:S05]  /*1f090*/  ISETP.GE.AND P0, PT, R32, 0x89, PT ;  /* 0x000000892000780c */ /* 0x000fca0003f06270 */
[----:B------:R-:W-:Y:S01]  /*1f0a0*/  @!P2 STG.E.U8 desc[UR18][R24.64+0xf9], R11 ;  /* 0x0000f90b1800a986 */ /* 0x000fe2000c101112 */
[----:B------:R-:W-:-:S03]  /*1f0b0*/  F2FP.SATFINITE.E5M2.F32.PACK_AB_MERGE_C R13, RZ, R6, RZ ;  /* 0x00000006ff0d723e */ /* 0x000fc600048060ff */
[----:B------:R0:W-:Y:S01]  /*1f0c0*/  @!P6 STG.E.U8 desc[UR18][R28.64], R5 ;  /* 0x000000051c00e986 */ /* 0x0001e2000c101112 */
[C---:B------:R-:W-:Y:S02]  /*1f0d0*/  ISETP.LT.OR P6, PT, R0.reuse, 0x2, !P0 ;  /* 0x000000020000780c */ /* 0x040fe400047c1670 */
[C---:B------:R-:W-:Y:S01]  /*1f0e0*/  ISETP.LT.OR P5, PT, R0.reuse, 0x1, !P0 ;  /* 0x000000010000780c */ /* 0x040fe200047a1670 */
[----:B------:R1:W-:Y:S01]  /*1f0f0*/  @!P3 STG.E.U8 desc[UR18][R28.64+0x1], R13 ;  /* 0x0000010d1c00b986 */ /* 0x0003e2000c101112 */
[----:B------:R-:W-:Y:S02]  /*1f100*/  ISETP.LT.OR P2, PT, R0, 0xa, !P1 ;  /* 0x0000000a0000780c */ /* 0x000fe40004f41670 */
[----:B0-----:R-:W-:Y:S02]  /*1f110*/  F2FP.SATFINITE.E5M2.F32.PACK_AB_MERGE_C R5, RZ, R3, RZ ;  /* 0x00000003ff05723e */ /* 0x001fe400048060ff */
[----:B-1----:R-:W-:Y:S01]  /*1f120*/  F2FP.SATFINITE.E5M2.F32.PACK_AB_MERGE_C R13, RZ, R2, RZ ;  /* 0x00000002ff0d723e */ /* 0x002fe200048060ff */
[----:B------:R-:W-:-:S02]  /*1f130*/  FMUL R3, R38, UR20 ;  /* 0x0000001426037c20 */ /* 0x000fc40008400000 */
[----:B------:R-:W3:Y:S01]  /*1f140*/  LDL.LU R38, [R1+0x294] ;  /* 0x0002940001267983 */ /* 0x000ee20000300800 */
[----:B------:R-:W-:Y:S02]  /*1f150*/  F2FP.SATFINITE.E5M2.F32.PACK_AB_MERGE_C R11, RZ, R4, RZ ;  /* 0x00000004ff0b723e */ /* 0x000fe400048060ff */
[----:B------:R-:W-:Y:S01]  /*1f160*/  ISETP.LT.OR P3, PT, R0, 0x9, !P1 ;  /* 0x000000090000780c */ /* 0x000fe20004f61670 */
[----:B------:R0:W-:Y:S01]  /*1f170*/  @!P6 STG.E.U8 desc[UR18][R26.64+0x1], R9 ;  /* 0x000001091a00e986 */ /* 0x0001e2000c101112 */
[----:B------:R-:W-:-:S03]  /*1f180*/  FMUL R2, R37, UR20 ;  /* 0x0000001425027c20 */ /* 0x000fc60008400000 */
[----:B------:R-:W3:Y:S01]  /*1f190*/  LDL.LU R37, [R1+0x298] ;  /* 0x0002980001257983 */ /* 0x000ee20000300800 */
[----:B------:R-:W-:Y:S02]  /*1f1a0*/  F2FP.SATFINITE.E5M2.F32.PACK_AB_MERGE_C R7, RZ, R7, RZ ;  /* 0x00000007ff07723e */ /* 0x000fe400048060ff */
[----:B0-----:R-:W-:-:S03]  /*1f1b0*/  F2FP.SATFINITE.E5M2.F32.PACK_AB_MERGE_C R9, RZ, R2, RZ ;  /* 0x00000002ff09723e */ /* 0x001fc600048060ff */
        /* <DEDUP_REMOVED lines=8> */
[----:B------:R-:W4:Y:S03]  /*1f240*/  LDL.LU R35, [R1+0x2a0] ;  /* 0x0002a00001237983 */ /* 0x000f260000300800 */
[----:B------:R-:W-:Y:S01]  /*1f250*/  F2FP.SATFINITE.E5M2.F32.PACK_AB_MERGE_C R15, RZ, R2, RZ ;  /* 0x00000002ff0f723e */ /* 0x000fe200048060ff */
[----:B--2---:R-:W-:Y:S02]  /*1f260*/  FMUL R2, R34, UR20 ;  /* 0x0000001422027c20 */ /* 0x004fe40008400000 */
[----:B------:R-:W2:Y:S01]  /*1f270*/  LDL.LU R34, [R1+0x2a4] ;  /* 0x0002a40001227983 */ /* 0x000ea20000300800 */
[----:B-----5:R-:W-:-:S03]  /*1f280*/  FMUL R3, R33, UR20 ;  /* 0x0000001421037c20 */ /* 0x020fc60008400000 */
[----:B------:R-:W5:Y:S01]  /*1f290*/  LDL.LU R33, [R1+0x2a8] ;  /* 0x0002a80001217983 */ /* 0x000f620000300800 */
[----:B---3--:R-:W-:-:S03]  /*1f2a0*/  FMUL R4, R31, UR20 ;  /* 0x000000141f047c20 */ /* 0x008fc60008400000 */
[----:B------:R-:W3:Y:S01]  /*1f2b0*/  LDL.LU R31, [R1+0x2ac] ;  /* 0x0002ac00011f7983 */ /* 0x000ee20000300800 */
[----:B0-----:R-:W-:-:S03]  /*1f2c0*/  FMUL R5, R30, UR20 ;  /* 0x000000141e057c20 */ /* 0x001fc60008400000 */
[----:B------:R-:W3:Y:S01]  /*1f2d0*/  LDL.LU R30, [R1+0x2b0] ;  /* 0x0002b000011e7983 */ /* 0x000ee20000300800 */
[C---:B------:R-:W-:Y:S02]  /*1f2e0*/  ISETP.LT.OR P6, PT, R0.reuse, 0xa, !P0 ;  /* 0x0000000a0000780c */ /* 0x040fe400047c1670 */
[C---:B------:R-:W-:Y:S02]  /*1f2f0*/  ISETP.LT.OR P5, PT, R0.reuse, 0x9, !P0 ;  /* 0x000000090000780c */ /* 0x040fe400047a1670 */
[C---:B------:R-:W-:Y:S02]  /*1f300*/  ISETP.LT.OR P3, PT, R0.reuse, 0x11, !P1 ;  /* 0x000000110000780c */ /* 0x040fe40004f61670 */
[----:B------:R-:W-:-:S07]  /*1f310*/  ISETP.LT.OR P2, PT, R0, 0x12, !P1 ;  /* 0x000000120000780c */ /* 0x000fce0004f41670 */
[----:B------:R0:W-:Y:S01]  /*1f320*/  @!P6 STG.E.U8 desc[UR18][R26.64+0x9], R7 ;  /* 0x000009071a00e986 */ /* 0x0001e2000c101112 */
[----:B------:R-:W-:-:S03]  /*1f330*/  ISETP.LT.OR P6, PT, R0, 0x12, !P0 ;  /* 0x000000120000780c */ /* 0x000fc600047c1670 */
[----:B------:R-:W-:Y:S01]  /*1f340*/  @!P5 STG.E.U8 desc[UR18][R26.64+0x8], R13 ;  /* 0x0000080d1a00d986 */ /* 0x000fe2000c101112 */
[----:B------:R-:W-:-:S03]  /*1f350*/  ISETP.LT.OR P5, PT, R0, 0x11, !P0 ;  /* 0x000000110000780c */ /* 0x000fc600047a1670 */
[----:B------:R1:W-:Y:S01]  /*1f360*/  @!P3 STG.E.U8 desc[UR18][R28.64+0x10], R9 ;  /* 0x000010091c00b986 */ /* 0x0003e2000c101112 */
[C---:B------:R-:W-:Y:S02]  /*1f370*/  ISETP.LT.OR P3, PT, R0.reuse, 0x19, !P1 ;  /* 0x000000190000780c */ /* 0x040fe40004f61670 */
[----:B0-----:R-:W-:Y:S01]  /*1f380*/  F2FP.SATFINITE.E5M2.F32.PACK_AB_MERGE_C R7, RZ, R2, RZ ;  /* 0x00000002ff07723e */ /* 0x001fe200048060ff */
[----:B------:R0:W-:Y:S01]  /*1f390*/  @!P2 STG.E.U8 desc[UR18][R28.64+0x11], R11 ;  /* 0x0000110b1c00a986 */ /* 0x0001e2000c101112 */
[----:B------:R-:W-:Y:S02]  /*1f3a0*/  ISETP.LT.OR P2, PT, R0, 0x1a, !P1 ;  /* 0x0000001a0000780c */ /* 0x000fe40004f41670 */
[----:B-1----:R-:W-:Y:S01]  /*1f3b0*/  F2FP.SATFINITE.E5M2.F32.PACK_AB_MERGE_C R9, RZ, R3, RZ ;  /* 0x00000003ff09723e */ /* 0x002fe200048060ff */
[----:B------:R-:W-:Y:S02]  /*1f3c0*/  FMUL R2, R38, UR20 ;  /* 0x0000001426027c20 */ /* 0x000fe40008400000 */
[----:B------:R-:W3:Y:S01]  /*1f3d0*/  LDL.LU R38, [R1+0x2b4] ;  /* 0x0002b40001267983 */ /* 0x000ee20000300800 */
[----:B0-----:R-:W-:-:S03]  /*1f3e0*/  F2FP.SATFINITE.E5M2.F32.PACK_AB_MERGE_C R11, RZ, R4, RZ ;  /* 0x00000004ff0b723e */ /* 0x001fc600048060ff */
[----:B------:R0:W-:Y:S01]  /*1f3f0*/  @!P6 STG.E.U8 desc[UR18][R26.64+0x11], R7 ;  /* 0x000011071a00e986 */ /* 0x0001e2000c101112 */
[----:B------:R-:W-:Y:S01]  /*1f400*/  ISETP.LT.OR P6, PT, R0, 0x1a, !P0 ;  /* 0x0000001a0000780c */ /* 0x000fe200047c1670 */
[----:B------:R-:W-:Y:S02]  /*1f410*/  FMUL R3, R37, UR20 ;  /* 0x0000001425037c20 */ /* 0x000fe40008400000 */
[----:B------:R-:W3:Y:S01]  /*1f420*/  LDL.LU R37, [R1+0x2b8] ;  /* 0x0002b80001257983 */ /* 0x000ee20000300800 */
[----:B0-----:R-:W-:-:S03]  /*1f430*/  F2FP.SATFINITE.E5M2.F32.PACK_AB_MERGE_C R7, RZ, R2, RZ ;  /* 0x00000002ff07723e */ /* 0x001fc600048060ff */
[----:B------:R-:W-:Y:S04]  /*1f440*/  @!P5 STG.E.U8 desc[UR18][R26.64+0x10], R15 ;  /* 0x0000100f1a00d986 */ /* 0x000fe8000c101112 */
        /* <DEDUP_REMOVED lines=13> */
[----:B------:R-:W5:Y:S02]  /*1f520*/  LDL.LU R33, [R1+0x2c8] ;  /* 0x0002c80001217983 */ /* 0x000f640000300800 */
        /* <DEDUP_REMOVED lines=8> */
[----:B------:R-:W-:Y:S02]  /*1f5b0*/  F2FP.SATFINITE.E5M2.F32.PACK_AB_MERGE_C R5, RZ, R5, RZ ;  /* 0x00000005ff05723e */ /* 0x000fe400048060ff */
[----:B------:R-:W-:-:S05]  /*1f5c0*/  ISETP.LT.OR P6, PT, R0, 0x22, !P0 ;  /* 0x000000220000780c */ /* 0x000fca00047c1670 */
[----:B------:R0:W-:Y:S01]  /*1f5d0*/  @!P5 STG.E.U8 desc[UR18][R26.64+0x18], R5 ;  /* 0x000018051a00d986 */ /* 0x0001e2000c101112 */
[----:B------:R-:W-:-:S03]  /*1f5e0*/  ISETP.LT.OR P5, PT, R0, 0x21, !P0 ;  /* 0x000000210000780c */ /* 0x000fc600047a1670 */
[----:B------:R-:W-:Y:S01]  /*1f5f0*/  @!P3 STG.E.U8 desc[UR18][R28.64+0x20], R9 ;  /* 0x000020091c00b986 */ /* 0x000fe2000c101112 */
[----:B------:R-:W-:-:S03]  /*1f600*/  ISETP.LT.OR P3, PT, R0, 0x29, !P1 ;  /* 0x000000290000780c */ /* 0x000fc60004f61670 */
[----:B------:R1:W-:Y:S01]  /*1f610*/  @!P2 STG.E.U8 desc[UR18][R28.64+0x21], R11 ;  /* 0x0000210b1c00a986 */ /* 0x0003e2000c101112 */
[----:B------:R-:W-:Y:S02]  /*1f620*/  ISETP.LT.OR P2, PT, R0, 0x2a, !P1 ;  /* 0x0000002a0000780c */ /* 0x000fe40004f41670 */
[----:B0-----:R-:W-:Y:S02]  /*1f630*/  F2FP.SATFINITE.E5M2.F32.PACK_AB_MERGE_C R5, RZ, R3, RZ ;  /* 0x00000003ff05723e */ /* 0x001fe400048060ff */
[----:B-1----:R-:W-:Y:S01]  /*1f640*/  F2FP.SATFINITE.E5M2.F32.PACK_AB_MERGE_C R11, RZ, R2, RZ ;  /* 0x00000002ff0b723e */ /* 0x002fe200048060ff */
[----:B------:R-:W-:Y:S02]  /*1f650*/  FMUL R2, R38, UR20 ;  /* 0x0000001426027c20 */ /* 0x000fe40008400000 */
[----:B------:R-:W3:Y:S01]  /*1f660*/  LDL.LU R38, [R1+0x2d4] ;  /* 0x0002d40001267983 */ /* 0x000ee20000300800 */
[----:B------:R-:W-:-:S03]  /*1f670*/  F2FP.SATFINITE.E5M2.F32.PACK_AB_MERGE_C R9, RZ, R4, RZ ;  /* 0x00000004ff09723e */ /* 0x000fc600048060ff */
[----:B------:R-:W-:Y:S01]  /*1f680*/  @!P6 STG.E.U8 desc[UR18][R26.64+0x21], R5 ;  /* 0x000021051a00e986 */ /* 0x000fe2000c101112 */
[----:B------:R-:W-:Y:S01]  /*1f690*/  ISETP.LT.OR P6, PT, R0, 0x2a, !P0 ;  /* 0x0000002a0000780c */ /* 0x000fe200047c1670 */
[----:B------:R-:W-:Y:S02]  /*1f6a0*/  FMUL R3, R37, UR20 ;  /* 0x0000001425037c20 */ /* 0x000fe40008400000 */
[----:B------:R-:W3:Y:S04]  /*1f6b0*/  LDL.LU R37, [R1+0x2d8] ;  /* 0x0002d80001257983 */ /* 0x000ee80000300800 */
[----:B------:R-:W-:Y:S04]  /*1f6c0*/  @!P5 STG.E.U8 desc[UR18][R26.64+0x20], R13 ;  /* 0x0000200d1a00d986 */ /* 0x000fe8000c101112 */
[----:B------:R0:W-:Y:S04]  /*1f6d0*/  @!P3 STG.E.U8 desc[UR18][R28.64+0x28], R7 ;  /* 0x000028071c00b986 */ /* 0x0001e8000c101112 */
[----:B------:R1:W-:Y:S01]  /*1f6e0*/  @!P2 STG.E.U8 desc[UR18][R28.64+0x29], R9 ;  /* 0x000029091c00a986 */ /* 0x0003e2000c101112 */
[----:B0-----:R-:W-:-:S02]  /*1f6f0*/  F2FP.SATFINITE.E5M2.F32.PACK_AB_MERGE_C R7, RZ, R2, RZ ;  /* 0x00000002ff07723e */ /* 0x001fc400048060ff */
[----:B-1----:R-:W-:-:S03]  /*1f700*/  F2FP.SATFINITE.E5M2.F32.PACK_AB_MERGE_C R9, RZ, R3, RZ ;  /* 0x00000003ff09723e */ /* 0x002fc600048060ff */
[----:B------:R0:W-:Y:S01]  /*1f710*/  @!P6 STG.E.U8 desc[UR18][R26.64+0x29], R7 ;  /* 0x000029071a00e986 */ /* 0x0001e2000c101112 */
[----:B----4-:R-:W-:-:S03]  /*1f720*/  FMUL R4, R36, UR20 ;  /* 0x0000001424047c20 */ /* 0x010fc60008400000 */
[----:B------:R-:W4:Y:S02]  /*1f730*/  LDL.LU R36, [R1+0x2dc] ;  /* 0x0002dc0001247983 */ /* 0x000f240000300800 */
[----:B------:R-:W-:Y:S01]  /*1f740*/  F2FP.SATFINITE.E5M2.F32.PACK_AB_MERGE_C R13, RZ, R4, RZ ;  /* 0x00000004ff0d723e */ /* 0x000fe200048060ff */
        /* <DEDUP_REMOVED lines=15> */
[----:B------:R-:W-:Y:S01]  /*1f840*/  @!P5 STG.E.U8 desc[UR18][R26.64+0x28], R11 ;  /* 0x0000280b1a00d986 */ /* 0x000fe2000c101112 */
[----:B------:R-:W-:-:S03]  /*1f850*/  ISETP.LT.OR P5, PT, R0, 0x31, !P0 ;  /* 0x000000310000780c */ /* 0x000fc600047a1670 */
[----:B------:R0:W-:Y:S01]  /*1f860*/  @!P2 STG.E.U8 desc[UR18][R28.64+0x31], R13 ;  /* 0x0000310d1c00a986 */ /* 0x0001e2000c101112 */
[----:B------:R-:W-:-:S03]  /*1f870*/  ISETP.LT.OR P2, PT, R0, 0x3a, !P1 ;  /* 0x0000003a0000780c */ /* 0x000fc60004f41670 */
[----:B------:R1:W-:Y:S01]  /*1f880*/  @!P3 STG.E.U8 desc[UR18][R28.64+0x30], R9 ;  /* 0x000030091c00b986 */ /* 0x0003e2000c101112 */
[----:B------:R-:W-:Y:S02]  /*1f890*/  ISETP.LT.OR P3, PT, R0, 0x39, !P1 ;  /* 0x000000390000780c */ /* 0x000fe40004f61670 */
[----:B------:R-:W-:Y:S02]  /*1f8a0*/  F2FP.SATFINITE.E5M2.F32.PACK_AB_MERGE_C R5, RZ, R5, RZ ;  /* 0x00000005ff05723e */ /* 0x000fe400048060ff */
[----:B0-----:R-:W-:Y:S02]  /*1f8b0*/  F2FP.SATFINITE.E5M2.F32.PACK_AB_MERGE_C R13, RZ, R2, RZ ;  /* 0x00000002ff0d723e */ /* 0x001fe400048060ff */
[----:B-1----:R-:W-:Y:S01]  /*1f8c0*/  F2FP.SATFINITE.E5M2.F32.PACK_AB_MERGE_C R9, RZ, R3, RZ ;  /* 0x00000003ff09723e */ /* 0x002fe200048060ff */
[----:B------:R-:W-:Y:S02]  /*1f8d0*/  FMUL R3, R38, UR20 ;  /* 0x0000001426037c20 */ /* 0x000fe40008400000 */
[----:B------:R-:W3:Y:S01]  /*1f8e0*/  LDL.LU R38, [R1+0x2f4] ;  /* 0x0002f40001267983 */ /* 0x000ee20000300800 */
[----:B------:R-:W-:-:S03]  /*1f8f0*/  F2FP.SATFINITE.E5M2.F32.PACK_AB_MERGE_C R11, RZ, R4, RZ ;  /* 0x00000004ff0b723e */ /* 0x000fc600048060ff */
[----:B------:R0:W-:Y:S01]  /*1f900*/  @!P6 STG.E.U8 desc[UR18][R26.64+0x31], R7 ;  /* 0x000031071a00e986 */ /* 0x0001e2000c101112 */
[----:B------:R-:W-:-:S03]  /*1f910*/  FMUL R2, R37, UR20 ;  /* 0x0000001425027c20 */ /* 0x000fc60008400000 */
[----:B------:R-:W3:Y:S01]  /*1f920*/  LDL.LU R37, [R1+0x2f8] ;  /* 0x0002f80001257983 */ /* 0x000ee20000300800 */
[----:B------:R-:W-:Y:S02]  /*1f930*/  ISETP.LT.OR P6, PT, R0, 0x3a, !P0 ;  /* 0x0000003a0000780c */ /* 0x000fe400047c1670 */
[----:B0-----:R-:W-:Y:S01]  /*1f940*/  F2FP.SATFINITE.E5M2.F32.PACK_AB_MERGE_C R7, RZ, R2, RZ ;  /* 0x00000002ff07723e */ /* 0x001fe200048060ff */
[----:B------:R0:W-:Y:S04]  /*1f950*/  @!P5 STG.E.U8 desc[UR18][R26.64+0x30], R5 ;  /* 0x000030051a00d986 */ /* 0x0001e8000c101112 */
[----:B------:R-:W-:Y:S04]  /*1f960*/  @!P2 STG.E.U8 desc[UR18][R28.64+0x39], R11 ;  /* 0x0000390b1c00a986 */ /* 0x000fe8000c101112 */
[----:B------:R1:W-:Y:S01]  /*1f970*/  @!P3 STG.E.U8 desc[UR18][R28.64+0x38], R9 ;  /* 0x000038091c00b986 */ /* 0x0003e2000c101112 */
[----:B0-----:R-:W-:-:S05]  /*1f980*/  F2FP.SATFINITE.E5M2.F32.PACK_AB_MERGE_C R5, RZ, R3, RZ ;  /* 0x00000003ff05723e */ /* 0x001fca00048060ff */
        /* <DEDUP_REMOVED lines=42> */
[----:B------:R-:W-:Y:S01]  /*1fc30*/  F2FP.SATFINITE.E5M2.F32.PACK_AB_MERGE_C R11, RZ, R4, RZ ;  /* 0x00000004ff0b723e */ /* 0x000fe200048060ff */
[----:B------:R-:W-:Y:S02]  /*1fc40*/  FMUL R2, R35, UR20 ;  /* 0x0000001423027c20 */ /* 0x000fe40008400000 */
[----:B------:R-:W4:Y:S03]  /*1fc50*/  LDL.LU R35, [R1+0x320] ;  /* 0x0003200001237983 */ /* 0x000f260000300800 */
[----:B-1----:R-:W-:Y:S01]  /*1fc60*/  F2FP.SATFINITE.E5M2.F32.PACK_AB_MERGE_C R13, RZ, R2, RZ ;  /* 0x00000002ff0d723e */ /* 0x002fe200048060ff */
        /* <DEDUP_REMOVED lines=146> */
[----:B------:R-:W-:-:S03]  /*20590*/  FMUL R3, R37, UR20 ;  /* 0x0000001425037c20 */ /* 0x000fc60008400000 */
[----:B------:R-:W3:Y:S04]  /*205a0*/  LDL.LU R37, [R1+0x398] ;  /* 0x0003980001257983 */ /* 0x000ee80000300800 */
[----:B------:R-:W-:Y:S04]  /*205b0*/  @!P5 STG.E.U8 desc[UR18][R26.64+0x80], R13 ;  /* 0x0000800d1a00d986 */ /* 0x000fe8000c101112 */
[----:B------:R0:W-:Y:S04]  /*205c0*/  @!P3 STG.E.U8 desc[UR18][R28.64+0x88], R7 ;  /* 0x000088071c00b986 */ /* 0x0001e8000c101112 */
[----:B------:R1:W-:Y:S01]  /*205d0*/  @!P2 STG.E.U8 desc[UR18][R28.64+0x89], R9 ;  /* 0x000089091c00a986 */ /* 0x0003e2000c101112 */
[----:B0-----:R-:W-:-:S02]  /*205e0*/  F2FP.SATFINITE.E5M2.F32.PACK_AB_MERGE_C R7, RZ, R2, RZ ;  /* 0x00000002ff07723e */ /* 0x001fc400048060ff */
[----:B-1----:R-:W-:Y:S01]  /*205f0*/  F2FP.SATFINITE.E5M2.F32.PACK_AB_MERGE_C R9, RZ, R3, RZ ;  /* 0x00000003ff09723e */ /* 0x002fe200048060ff */
[----:B----4-:R-:W-:Y:S02]  /*20600*/  FMUL R4, R36, UR20 ;  /* 0x0000001424047c20 */ /* 0x010fe40008400000 */
[----:B------:R-:W4:Y:S03]  /*20610*/  LDL.LU R36, [R1+0x39c] ;  /* 0x00039c0001247983 */ /* 0x000f260000300800 */
[----:B------:R-:W-:Y:S01]  /*20620*/  F2FP.SATFINITE.E5M2.F32.PACK_AB_MERGE_C R13, RZ, R4, RZ ;  /* 0x00000004ff0d723e */ /* 0x000fe200048060ff */
[----:B------:R-:W-:Y:S02]  /*20630*/  FMUL R5, R35, UR20 ;  /* 0x0000001423057c20 */ /* 0x000fe40008400000 */
[----:B------:R-:W4:Y:S01]  /*20640*/  LDL.LU R35, [R1+0x3a0] ;  /* 0x0003a00001237983 */ /* 0x000f220000300800 */
[----:B--2---:R-:W-:-:S03]  /*20650*/  FMUL R2, R34, UR20 ;  /* 0x0000001422027c20 */ /* 0x004fc60008400000 */
[----:B------:R-:W2:Y:S01]  /*20660*/  LDL.LU R34, [R1+0x3a4] ;  /* 0x0003a40001227983 */ /* 0x000ea20000300800 */
[----:B-----5:R-:W-:-:S03]  /*20670*/  FMUL R3, R33, UR20 ;  /* 0x0000001421037c20 */ /* 0x020fc60008400000 */
[----:B------:R-:W5:Y:S01]  /*20680*/  LDL.LU R33, [R1+0x3a8] ;  /* 0x0003a80001217983 */ /* 0x000f620000300800 */
        /* <DEDUP_REMOVED lines=16> */
[----:B------:R-:W-:Y:S01]  /*20790*/  @!P2 STG.E.U8 desc[UR18][R28.64+0x91], R13 ;  /* 0x0000910d1c00a986 */ /* 0x000fe2000c101112 */
[----:B------:R-:W-:Y:S02]  /*207a0*/  ISETP.LT.OR P2, PT, R0, 0x9a, !P1 ;  /* 0x0000009a0000780c */ /* 0x000fe40004f41670 */
        /* <DEDUP_REMOVED lines=82> */
[----:B------:R0:W-:Y:S01]  /*20cd0*/  @!P6 STG.E.U8 desc[UR18][R26.64+0xb1], R7 ;  /* 0x0000b1071a00e986 */ /* 0x0001e2000c101112 */
[----:B------:R-:W-:-:S03]  /*20ce0*/  FMUL R3, R38, UR20 ;  /* 0x0000001426037c20 */ /* 0x000fc60008400000 */
[----:B------:R-:W3:Y:S01]  /*20cf0*/  LDL.LU R38, [R1+0x3f4] ;  /* 0x0003f40001267983 */ /* 0x000ee20000300800 */
[----:B------:R-:W-:Y:S02]  /*20d00*/  F2FP.SATFINITE.E5M2.F32.PACK_AB_MERGE_C R11, RZ, R4, RZ ;  /* 0x00000004ff0b723e */ /* 0x000fe400048060ff */
[----:B------:R-:W-:Y:S01]  /*20d10*/  ISETP.LT.OR P6, PT, R0, 0xba, !P0 ;  /* 0x000000ba0000780c */ /* 0x000fe200047c1670 */
[----:B------:R-:W-:Y:S02]  /*20d20*/  FMUL R2, R37, UR20 ;  /* 0x0000001425027c20 */ /* 0x000fe40008400000 */
[----:B------:R-:W3:Y:S03]  /*20d30*/  LDL.LU R37, [R1+0x3f8] ;  /* 0x0003f80001257983 */ /* 0x000ee60000300800 */
        /* <DEDUP_REMOVED lines=31> */
[----:B-1----:R-:W-:-:S03]  /*20f30*/  F2FP.SATFINITE.E5M2.F32.PACK_AB_MERGE_C R9, RZ, R3, RZ ;  /* 0x00000003ff09723e */ /* 0x002fc600048060ff */
[----:B------:R0:W-:Y:S01]  /*20f40*/  @!P6 STG.E.U8 desc[UR18][R26.64+0xc1], R7 ;  /* 0x0000c1071a00e986 */ /* 0x0001e2000c101112 */
[----:B------:R-:W-:Y:S01]  /*20f50*/  FMUL R2, R38, UR20 ;  /* 0x0000001426027c20 */ /* 0x000fe20008400000 */
[----:B------:R-:W-:Y:S02]  /*20f60*/  ISETP.LT.OR P6, PT, R0, 0xca, !P0 ;  /* 0x000000ca0000780c */ /* 0x000fe400047c1670 */
[----:B------:R-:W3:Y:S01]  /*20f70*/  LDL.LU R38, [R1+0x414] ;  /* 0x0004140001267983 */ /* 0x000ee20000300800 */
[----:B------:R-:W-:Y:S01]  /*20f80*/  F2FP.SATFINITE.E5M2.F32.PACK_AB_MERGE_C R13, RZ, R4, RZ ;  /* 0x00000004ff0d723e */ /* 0x000fe200048060ff */
        /* <DEDUP_REMOVED lines=24> */
[C---:B------:R-:W-:Y:S01]  /*21110*/  ISETP.LT.OR P3, PT, R0.reuse, 0xd1, !P1 ;  /* 0x000000d10000780c */ /* 0x040fe20004f61670 */
[----:B------:R-:W3:Y:S01]  /*21120*/  LDL.LU R40, [R1+0x434] ;  /* 0x0004340001287983 */ /* 0x000ee20000300800 */
[C---:B------:R-:W-:Y:S02]  /*21130*/  ISETP.LT.OR P2, PT, R0.reuse, 0xd2, !P1 ;  /* 0x000000d20000780c */ /* 0x040fe40004f41670 */
[----:B------:R-:W-:Y:S02]  /*21140*/  ISETP.LT.OR P6, PT, R0, 0xd2, !P0 ;  /* 0x000000d20000780c */ /* 0x000fe400047c1670 */
[----:B------:R-:W-:-:S05]  /*21150*/  F2FP.SATFINITE.E5M2.F32.PACK_AB_MERGE_C R5, RZ, R5, RZ ;  /* 0x00000005ff05723e */ /* 0x000fca00048060ff */
[----:B------:R0:W-:Y:S01]  /*21160*/  @!P5 STG.E.U8 desc[UR18][R26.64+0xc8], R5 ;  /* 0x0000c8051a00d986 */ /* 0x0001e2000c101112 */
[----:B------:R-:W-:-:S03]  /*21170*/  ISETP.LT.OR P5, PT, R0, 0xd1, !P0 ;  /* 0x000000d10000780c */ /* 0x000fc600047a1670 */
[----:B------:R-:W-:Y:S01]  /*21180*/  @!P3 STG.E.U8 desc[UR18][R28.64+0xd0], R9 ;  /* 0x0000d0091c00b986 */ /* 0x000fe2000c101112 */
[----:B------:R-:W-:-:S03]  /*21190*/  ISETP.LT.OR P3, PT, R0, 0xd9, !P1 ;  /* 0x000000d90000780c */ /* 0x000fc60004f61670 */
[----:B------:R1:W-:Y:S01]  /*211a0*/  @!P2 STG.E.U8 desc[UR18][R28.64+0xd1], R11 ;  /* 0x0000d10b1c00a986 */ /* 0x0003e2000c101112 */
[----:B0-----:R-:W-:Y:S02]  /*211b0*/  F2FP.SATFINITE.E5M2.F32.PACK_AB_MERGE_C R5, RZ, R3, RZ ;  /* 0x00000003ff05723e */ /* 0x001fe400048060ff */
[----:B------:R-:W-:-:S03]  /*211c0*/  ISETP.LT.OR P2, PT, R0, 0xda, !P1 ;  /* 0x000000da0000780c */ /* 0x000fc60004f41670 */
[----:B------:R-:W-:Y:S01]  /*211d0*/  @!P6 STG.E.U8 desc[UR18][R26.64+0xd1], R5 ;  /* 0x0000d1051a00e986 */ /* 0x000fe2000c101112 */
[----:B-1----:R-:W-:Y:S02]  /*211e0*/  F2FP.SATFINITE.E5M2.F32.PACK_AB_MERGE_C R11, RZ, R2, RZ ;  /* 0x00000002ff0b723e */ /* 0x002fe400048060ff */
[----:B------:R-:W-:Y:S01]  /*211f0*/  ISETP.LT.OR P6, PT, R0, 0xda, !P0 ;  /* 0x000000da0000780c */ /* 0x000fe200047c1670 */
[----:B------:R-:W-:Y:S02]  /*21200*/  FMUL R2, R38, UR20 ;  /* 0x0000001426027c20 */ /* 0x000fe40008400000 */
[----:B------:R-:W3:Y:S01]  /*21210*/  LDL.LU R38, [R1+0x438] ;  /* 0x0004380001267983 */ /* 0x000ee20000300800 */
[----:B------:R-:W-:Y:S01]  /*21220*/  F2FP.SATFINITE.E5M2.F32.PACK_AB_MERGE_C R9, RZ, R4, RZ ;  /* 0x00000004ff09723e */ /* 0x000fe200048060ff */
        /* <DEDUP_REMOVED lines=14> */
[----:B------:R-:W2:Y:S02]  /*21310*/  LDL.LU R34, [R1+0x448] ;  /* 0x0004480001227983 */ /* 0x000ea40000300800 */
[----:B0-----:R-:W-:Y:S01]  /*21320*/  F2FP.SATFINITE.E5M2.F32.PACK_AB_MERGE_C R7, RZ, R2, RZ ;  /* 0x00000002ff07723e */ /* 0x001fe200048060ff */
[----:B-----5:R-:W-:Y:S02]  /*21330*/  FMUL R3, R33, UR20 ;  /* 0x0000001421037c20 */ /* 0x020fe40008400000 */
[----:B------:R-:W5:Y:S01]  /*21340*/  LDL.LU R33, [R1+0x44c] ;  /* 0x00044c0001217983 */ /* 0x000f620000300800 */
[----:B---3--:R-:W-:-:S03]  /*21350*/  FMUL R4, R31, UR20 ;  /* 0x000000141f047c20 */ /* 0x008fc60008400000 */
        /* <DEDUP_REMOVED lines=13> */
[----:B------:R-:W-:Y:S02]  /*21430*/  F2FP.SATFINITE.E5M2.F32.PACK_AB_MERGE_C R5, RZ, R5, RZ ;  /* 0x00000005ff05723e */ /* 0x000fe400048060ff */
[----:B0-----:R-:W-:Y:S01]  /*21440*/  F2FP.SATFINITE.E5M2.F32.PACK_AB_MERGE_C R11, RZ, R4, RZ ;  /* 0x00000004ff0b723e */ /* 0x001fe200048060ff */
[----:B------:R-:W-:Y:S01]  /*21450*/  @!P6 STG.E.U8 desc[UR18][R26.64+0xe1], R7 ;  /* 0x0000e1071a00e986 */ /* 0x000fe2000c101112 */
[C---:B------:R-:W-:Y:S02]  /*21460*/  ISETP.LT.OR P6, PT, R0.reuse, 0xea, !P0 ;  /* 0x000000ea0000780c */ /* 0x040fe400047c1670 */
[----:B-1----:R-:W-:Y:S01]  /*21470*/  F2FP.SATFINITE.E5M2.F32.PACK_AB_MERGE_C R9, RZ, R3, RZ ;  /* 0x00000003ff09723e */ /* 0x002fe200048060ff */
[----:B------:R0:W-:Y:S01]  /*21480*/  @!P5 STG.E.U8 desc[UR18][R26.64+0xe0], R5 ;  /* 0x0000e0051a00d986 */ /* 0x0001e2000c101112 */
[----:B------:R-:W-:-:S03]  /*21490*/  ISETP.LT.OR P5, PT, R0, 0xe9, !P0 ;  /* 0x000000e90000780c */ /* 0x000fc600047a1670 */
[----:B------:R-:W-:Y:S01]  /*214a0*/  @!P2 STG.E.U8 desc[UR18][R28.64+0xe9], R11 ;  /* 0x0000e90b1c00a986 */ /* 0x000fe2000c101112 */
[----:B------:R-:W-:Y:S01]  /*214b0*/  ISETP.LT.OR P2, PT, R0, 0xf2, !P1 ;  /* 0x000000f20000780c */ /* 0x000fe20004f41670 */
[----:B------:R-:W-:Y:S02]  /*214c0*/  FMUL R3, R40, UR20 ;  /* 0x0000001428037c20 */ /* 0x000fe40008400000 */
[----:B------:R1:W-:Y:S01]  /*214d0*/  @!P3 STG.E.U8 desc[UR18][R28.64+0xe8], R9 ;  /* 0x0000e8091c00b986 */ /* 0x0003e2000c101112 */
[----:B------:R-:W-:Y:S02]  /*214e0*/  ISETP.LT.OR P3, PT, R0, 0xf1, !P1 ;  /* 0x000000f10000780c */ /* 0x000fe40004f61670 */
[----:B------:R-:W-:Y:S01]  /*214f0*/  F2FP.SATFINITE.E5M2.F32.PACK_AB_MERGE_C R13, RZ, R2, RZ ;  /* 0x00000002ff0d723e */ /* 0x000fe200048060ff */
[----:B------:R-:W-:Y:S01]  /*21500*/  FMUL R2, R38, UR20 ;  /* 0x0000001426027c20 */ /* 0x000fe20008400000 */
[----:B------:R-:W-:Y:S01]  /*21510*/  FMUL R4, R37, UR20 ;  /* 0x0000001425047c20 */ /* 0x000fe20008400000 */
[----:B------:R-:W-:-:S03]  /*21520*/  F2FP.SATFINITE.E5M2.F32.PACK_AB_MERGE_C R3, RZ, R3, RZ ;  /* 0x00000003ff03723e */ /* 0x000fc600048060ff */
[----:B0-----:R-:W-:Y:S02]  /*21530*/  F2FP.SATFINITE.E5M2.F32.PACK_AB_MERGE_C R5, RZ, R2, RZ ;  /* 0x00000002ff05723e */ /* 0x001fe400048060ff */
[----:B------:R-:W-:Y:S01]  /*21540*/  F2FP.SATFINITE.E5M2.F32.PACK_AB_MERGE_C R7, RZ, R4, RZ ;  /* 0x00000004ff07723e */ /* 0x000fe200048060ff */
[----:B------:R-:W-:Y:S01]  /*21550*/  @!P5 STG.E.U8 desc[UR18][R26.64+0xe8], R13 ;  /* 0x0000e80d1a00d986 */ /* 0x000fe2000c101112 */
[----:B------:R-:W-:-:S03]  /*21560*/  ISETP.LT.OR P5, PT, R0, 0xf1, !P0 ;  /* 0x000000f10000780c */ /* 0x000fc600047a1670 */
[----:B------:R-:W-:Y:S01]  /*21570*/  @!P6 STG.E.U8 desc[UR18][R26.64+0xe9], R3 ;  /* 0x0000e9031a00e986 */ /* 0x000fe2000c101112 */
[----:B------:R-:W-:-:S03]  /*21580*/  ISETP.LT.OR P6, PT, R0, 0xf2, !P0 ;  /* 0x000000f20000780c */ /* 0x000fc600047c1670 */
[----:B------:R0:W-:Y:S01]  /*21590*/  @!P2 STG.E.U8 desc[UR18][R28.64+0xf1], R7 ;  /* 0x0000f1071c00a986 */ /* 0x0001e2000c101112 */
[C---:B------:R-:W-:Y:S02]  /*215a0*/  ISETP.LT.OR P2, PT, R0.reuse, 0xf9, !P1 ;  /* 0x000000f90000780c */ /* 0x040fe40004f41670 */
[C---:B------:R-:W-:Y:S01]  /*215b0*/  ISETP.LT.OR P1, PT, R0.reuse, 0xfa, !P1 ;  /* 0x000000fa0000780c */ /* 0x040fe20004f21670 */
[----:B------:R3:W-:Y:S01]  /*215c0*/  @!P3 STG.E.U8 desc[UR18][R28.64+0xf0], R5 ;  /* 0x0000f0051c00b986 */ /* 0x0007e2000c101112 */
[C---:B------:R-:W-:Y:S02]  /*215d0*/  ISETP.LT.OR P3, PT, R0.reuse, 0xf9, !P0 ;  /* 0x000000f90000780c */ /* 0x040fe40004761670 */
[----:B------:R-:W-:Y:S01]  /*215e0*/  ISETP.LT.OR P0, PT, R0, 0xfa, !P0 ;  /* 0x000000fa0000780c */ /* 0x000fe20004701670 */
[----:B----4-:R-:W-:-:S05]  /*215f0*/  FMUL R2, R36, UR20 ;  /* 0x0000001424027c20 */ /* 0x010fca0008400000 */
[----:B-1----:R-:W-:-:S05]  /*21600*/  F2FP.SATFINITE.E5M2.F32.PACK_AB_MERGE_C R9, RZ, R2, RZ ;  /* 0x00000002ff09723e */ /* 0x002fca00048060ff */
[----:B------:R1:W-:Y:S01]  /*21610*/  @!P5 STG.E.U8 desc[UR18][R26.64+0xf0], R9 ;  /* 0x0000f0091a00d986 */ /* 0x0003e2000c101112 */
[----:B------:R-:W-:-:S05]  /*21620*/  FMUL R0, R35, UR20 ;  /* 0x0000001423007c20 */ /* 0x000fca0008400000 */
[----:B0-----:R-:W-:Y:S01]  /*21630*/  F2FP.SATFINITE.E5M2.F32.PACK_AB_MERGE_C R7, RZ, R0, RZ ;  /* 0x00000000ff07723e */ /* 0x001fe200048060ff */
[----:B--2---:R-:W-:Y:S01]  /*21640*/  FMUL R2, R34, UR20 ;  /* 0x0000001422027c20 */ /* 0x004fe20008400000 */
[----:B-----5:R-:W-:-:S04]  /*21650*/  FMUL R3, R33, UR20 ;  /* 0x0000001421037c20 */ /* 0x020fc80008400000 */
[----:B------:R-:W-:Y:S02]  /*21660*/  F2FP.SATFINITE.E5M2.F32.PACK_AB_MERGE_C R11, RZ, R2, RZ ;  /* 0x00000002ff0b723e */ /* 0x000fe400048060ff */
[----:B------:R-:W-:Y:S01]  /*21670*/  F2FP.SATFINITE.E5M2.F32.PACK_AB_MERGE_C R3, RZ, R3, RZ ;  /* 0x00000003ff03723e */ /* 0x000fe200048060ff */
[----:B------:R1:W-:Y:S01]  /*21680*/  @!P6 STG.E.U8 desc[UR18][R26.64+0xf1], R7 ;  /* 0x0000f1071a00e986 */ /* 0x0003e2000c101112 */
[----:B---3--:R-:W-:Y:S01]  /*21690*/  FMUL R4, R31, UR20 ;  /* 0x000000141f047c20 */ /* 0x008fe20008400000 */
[----:B------:R-:W-:-:S04]  /*216a0*/  FMUL R5, R30, UR20 ;  /* 0x000000141e057c20 */ /* 0x000fc80008400000 */
[----:B------:R-:W-:Y:S02]  /*216b0*/  F2FP.SATFINITE.E5M2.F32.PACK_AB_MERGE_C R13, RZ, R4, RZ ;  /* 0x00000004ff0d723e */ /* 0x000fe400048060ff */
[----:B------:R-:W-:Y:S01]  /*216c0*/  F2FP.SATFINITE.E5M2.F32.PACK_AB_MERGE_C R5, RZ, R5, RZ ;  /* 0x00000005ff05723e */ /* 0x000fe200048060ff */
[----:B------:R1:W-:Y:S04]  /*216d0*/  @!P2 STG.E.U8 desc[UR18][R28.64+0xf8], R11 ;  /* 0x0000f80b1c00a986 */ /* 0x0003e8000c101112 */
[----:B------:R1:W-:Y:S04]  /*216e0*/  @!P1 STG.E.U8 desc[UR18][R28.64+0xf9], R3 ;  /* 0x0000f9031c009986 */ /* 0x0003e8000c101112 */
[----:B------:R1:W-:Y:S04]  /*216f0*/  @!P3 STG.E.U8 desc[UR18][R26.64+0xf8], R13 ;  /* 0x0000f80d1a00b986 */ /* 0x0003e8000c101112 */
[----:B------:R1:W-:Y:S02]  /*21700*/  @!P0 STG.E.U8 desc[UR18][R26.64+0xf9], R5 ;  /* 0x0000f9051a008986 */ /* 0x0003e4000c101112 */
.L_x_549:
[----:B------:R-:W-:Y:S05]  /*21710*/  BSYNC B0 ;  /* 0x0000000000007941 */ /* 0x000fea0003800000 */
.L_x_35:
[----:B-12---:R-:W2:Y:S04]  /*21720*/  LDL.LU R3, [R1+0x460] ;  /* 0x0004600001037983 */ /* 0x006ea80000300800 */
[----:B------:R-:W2:Y:S01]  /*21730*/  LDL.LU R2, [R1+0x464] ;  /* 0x0004640001027983 */ /* 0x000ea20000300800 */
[----:B------:R-:W-:Y:S01]  /*21740*/  ULDC UR6, c[0x0][0xc] ;  /* 0x0000030000067ab9 */ /* 0x000fe20000000800 */
[----:B------:R-:W-:Y:S01]  /*21750*/  ULDC UR7, c[0x0][0x10] ;  /* 0x0000040000077ab9 */ /* 0x000fe20000000800 */
[----:B---34-:R-:W2:Y:S01]  /*21760*/  LDC R5, c[0x0][0x14] ;  /* 0x00000500ff057b82 */ /* 0x018ea20000000800 */
[----:B------:R-:W-:Y:S01]  /*21770*/  UIMAD.WIDE.U32 UR6, UR6, UR7, URZ ;  /* 0x00000007060672a5 */ /* 0x000fe2000f8e003f */
[----:B-----5:R-:W-:Y:S01]  /*21780*/  PRMT R0, RZ, 0x7610, R0 ;  /* 0x00007610ff007816 */ /* 0x020fe20000000000 */
[----:B------:R-:W-:-:S04]  /*21790*/  UMOV UR14, 0xffffffff ;  /* 0xffffffff000e7882 */ /* 0x000fc80000000000 */
[----:B--2---:R-:W-:-:S04]  /*217a0*/  IMAD.WIDE.U32 R2, R5, UR6, R2 ;  /* 0x0000000605027c25 */ /* 0x004fc8000f8e0002 */
[----:B------:R-:W-:Y:S01]  /*217b0*/  IMAD R5, R5, UR7, RZ ;  /* 0x0000000705057c24 */ /* 0x000fe2000f8e02ff */
[----:B------:R-:W-:Y:S01]  /*217c0*/  ULDC.64 UR6, c[0x0][0x650] ;  /* 0x0001940000067ab9 */ /* 0x000fe20000000a00 */
[----:B------:R-:W-:Y:S01]  /*217d0*/  IMAD.MOV.U32 R11, RZ, RZ, R2 ;  /* 0x000000ffff0b7224 */ /* 0x000fe200078e0002 */
[----:B------:R-:W-:Y:S01]  /*217e0*/  ISETP.GE.U32.AND P0, PT, R2, UR6, PT ;  /* 0x0000000602007c0c */ /* 0x000fe2000bf06070 */
[----:B------:R-:W-:Y:S02]  /*217f0*/  IMAD.IADD R13, R3, 0x1, R5 ;  /* 0x00000001030d7824 */ /* 0x000fe400078e0205 */
[----:B------:R-:W-:-:S03]  /*21800*/  IMAD.MOV.U32 R2, RZ, RZ, -0x1 ;  /* 0xffffffffff027424 */ /* 0x000fc600078e00ff */
[----:B------:R1:W-:Y:S01]  /*21810*/  STL [R1+0x460], R13 ;  /* 0x0004600d01007387 */ /* 0x0003e20000100800 */
[----:B------:R-:W-:-:S03]  /*21820*/  ISETP.GE.U32.AND.EX P0, PT, R13, UR7, PT, P0 ;  /* 0x000000070d007c0c */ /* 0x000fc6000bf06100 */
[----:B------:R1:W-:Y:S04]  /*21830*/  STL [R1+0x464], R11 ;  /* 0x0004640b01007387 */ /* 0x0003e80000100800 */
[----:B------:R1:W-:Y:S06]  /*21840*/  STL [R1+0x468], R2 ;  /* 0x0004680201007387 */ /* 0x0003ec0000100800 */
[----:B------:R-:W-:Y:S05]  /*21850*/  @P0 BRA `(.L_x_550) ;  /* 0x0000000400740947 */ /* 0x000fea0003800000 */
[----:B------:R-:W2:Y:S01]  /*21860*/  S2R R8, SR_CTAID.X ;  /* 0x0000000000087919 */ /* 0x000ea20000002500 */
[----:B------:R-:W-:Y:S01]  /*21870*/  ULDC.64 UR14, c[0x0][0x628] ;  /* 0x00018a00000e7ab9 */ /* 0x000fe20000000a00 */
[----:B------:R-:W3:Y:S01]  /*21880*/  LDC R9, c[0x0][0x144] ;  /* 0x00005100ff097b82 */ /* 0x000ee20000000800 */
[----:B------:R-:W-:Y:S01]  /*21890*/  ULDC UR6, c[0x0][0x150] ;  /* 0x0000540000067ab9 */ /* 0x000fe20000000800 */
[----:B------:R-:W4:Y:S01]  /*218a0*/  S2R R12, SR_CTAID.Y ;  /* 0x00000000000c7919 */ /* 0x000f220000002600 */
[----:B------:R-:W-:Y:S01]  /*218b0*/  ISETP.NE.U32.AND P0, PT, RZ, UR14, PT ;  /* 0x0000000eff007c0c */ /* 0x000fe2000bf05070 */
[----:B------:R-:W-:Y:S01]  /*218c0*/  ULDC UR17, c[0x0][0x630] ;  /* 0x00018c0000117ab9 */ /* 0x000fe20000000800 */
[----:B------:R-:W-:Y:S02]  /*218d0*/  R2UR UR10, R11 ;  /* 0x000000000b0a72ca */ /* 0x000fe400000e0000 */
[----:B------:R-:W-:Y:S01]  /*218e0*/  ISETP.NE.AND.EX P0, PT, RZ, UR15, PT, P0 ;  /* 0x0000000fff007c0c */ /* 0x000fe2000bf05300 */
[----:B0-----:R-:W0:Y:S01]  /*218f0*/  LDC.64 R6, c[0x0][0x620] ;  /* 0x00018800ff067b82 */ /* 0x001e220000000a00 */
[----:B------:R-:W-:-:S02]  /*21900*/  R2UR UR11, R13 ;  /* 0x000000000d0b72ca */ /* 0x000fc400000e0000 */
[----:B--2---:R-:W-:-:S05]  /*21910*/  I2FP.F32.U32 R0, R8 ;  /* 0x0000000800007245 */ /* 0x004fca0000201000 */
[----:B------:R-:W-:-:S06]  /*21920*/  FMUL R0, R0, UR6 ;  /* 0x0000000600007c20 */ /* 0x000fcc0008400000 */
[----:B------:R-:W2:Y:S01]  /*21930*/  F2I.U32.TRUNC.NTZ R0, R0 ;  /* 0x0000000000007305 */ /* 0x000ea2000020f000 */
[----:B----4-:R-:W-:Y:S05]  /*21940*/  @!P0 BRA `(.L_x_551) ;  /* 0x0000000000308947 */ /* 0x010fea0003800000 */
        /* <DEDUP_REMOVED lines=12> */
.L_x_551:
[----:B------:R-:W-:Y:S01]  /*21a10*/  USHF.R.U64 UR14, UR10, UR17, UR11 ;  /* 0x000000110a0e7299 */ /* 0x000fe2000800120b */
[----:B------:R-:W4:Y:S01]  /*21a20*/  LDC.64 R22, c[0x0][0x640] ;  /* 0x00019000ff167b82 */ /* 0x000f220000000a00 */
[----:B------:R-:W-:Y:S01]  /*21a30*/  USHF.R.U32.HI UR6, URZ, UR17, UR11 ;  /* 0x000000113f067299 */ /* 0x000fe2000801160b */
[----:B--2---:R-:W-:Y:S02]  /*21a40*/  IMAD.MOV R10, RZ, RZ, -R0 ;  /* 0x000000ffff0a7224 */ /* 0x004fe400078e0a00 */
[----:B-1----:R-:W-:Y:S01]  /*21a50*/  IMAD.MOV.U32 R2, RZ, RZ, R11 ;  /* 0x000000ffff027224 */ /* 0x002fe200078e000b */
[----:B------:R-:W-:Y:S01]  /*21a60*/  IADD3 R5, P0, RZ, -UR14, RZ ;  /* 0x8000000eff057c10 */ /* 0x000fe2000ff1e0ff */
[----:B---3--:R-:W-:Y:S02]  /*21a70*/  IMAD R18, R9, R10, R8 ;  /* 0x0000000a09127224 */ /* 0x008fe400078e0208 */
[----:B------:R-:W1:Y:S02]  /*21a80*/  LDC R4, c[0x0][0x618] ;  /* 0x00018600ff047b82 */ /* 0x000e640000000800 */
[----:B------:R-:W-:Y:S01]  /*21a90*/  IMAD.X R3, RZ, RZ, ~UR6, P0 ;  /* 0x80000006ff037e24 */ /* 0x000fe200080e06ff */
[----:B------:R-:W-:-:S03]  /*21aa0*/  ULDC UR6, c[0x0][0x154] ;  /* 0x0000550000067ab9 */ /* 0x000fc60000000800 */
[-C--:B0-----:R-:W-:Y:S02]  /*21ab0*/  IMAD R0, R3, R6.reuse, RZ ;  /* 0x0000000603007224 */ /* 0x081fe400078e02ff */
[----:B------:R-:W0:Y:S01]  /*21ac0*/  LDC R14, c[0x0][0x608] ;  /* 0x00018200ff0e7b82 */ /* 0x000e220000000800 */
[----:B------:R-:W-:Y:S02]  /*21ad0*/  IMAD.MOV.U32 R3, RZ, RZ, R13 ;  /* 0x000000ffff037224 */ /* 0x000fe400078e000d */
[----:B------:R-:W-:-:S05]  /*21ae0*/  IMAD.WIDE.U32 R2, R5, R6, R2 ;  /* 0x0000000605027225 */ /* 0x000fca00078e0002 */
[----:B------:R-:W2:Y:S01]  /*21af0*/  LDC R20, c[0x0][0x658] ;  /* 0x00019600ff147b82 */ /* 0x000ea20000000800 */
[----:B------:R-:W-:Y:S01]  /*21b00*/  IMAD R5, R5, R7, R0 ;  /* 0x0000000705057224 */ /* 0x000fe200078e0200 */
[----:B------:R-:W-:Y:S01]  /*21b10*/  I2FP.F32.U32 R0, R12 ;  /* 0x0000000c00007245 */ /* 0x000fe20000201000 */
[----:B------:R-:W-:Y:S01]  /*21b20*/  IMAD.MOV.U32 R7, RZ, RZ, 0x1 ;  /* 0x00000001ff077424 */ /* 0x000fe200078e00ff */
[----:B----4-:R-:W-:Y:S01]  /*21b30*/  ISETP.NE.U32.AND P0, PT, R22, RZ, PT ;  /* 0x000000ff1600720c */ /* 0x010fe20003f05070 */
[----:B------:R-:W-:Y:S02]  /*21b40*/  IMAD.IADD R3, R3, 0x1, R5 ;  /* 0x0000000103037824 */ /* 0x000fe400078e0205 */
[----:B------:R-:W-:Y:S01]  /*21b50*/  FMUL R0, R0, UR6 ;  /* 0x0000000600007c20 */ /* 0x000fe20008400000 */
[----:B------:R-:W3:Y:S01]  /*21b60*/  LDC R15, c[0x0][0x148] ;  /* 0x00005200ff0f7b82 */ /* 0x000ee20000000800 */
[----:B------:R-:W-:Y:S01]  /*21b70*/  ISETP.NE.AND.EX P0, PT, R23, RZ, PT, P0 ;  /* 0x000000ff1700720c */ /* 0x000fe20003f05300 */
[----:B------:R-:W-:Y:S01]  /*21b80*/  IMAD.MOV.U32 R5, RZ, RZ, -0x1 ;  /* 0xffffffffff057424 */ /* 0x000fe200078e00ff */
[-CC-:B-1----:R-:W-:Y:S01]  /*21b90*/  SHF.R.U64 R10, R2, R4.reuse, R3.reuse ;  /* 0x00000004020a7219 */ /* 0x182fe20000001203 */
[----:B------:R1:W4:Y:S01]  /*21ba0*/  F2I.U32.TRUNC.NTZ R13, R0 ;  /* 0x00000000000d7305 */ /* 0x000322000020f000 */
[----:B------:R-:W-:-:S03]  /*21bb0*/  SHF.R.U32.HI R3, RZ, R4, R3 ;  /* 0x00000004ff037219 */ /* 0x000fc60000011603 */
[----:B------:R-:W1:Y:S01]  /*21bc0*/  LDC R16, c[0x0][0x600] ;  /* 0x00018000ff107b82 */ /* 0x000e620000000800 */
[-CC-:B0-----:R-:W-:Y:S02]  /*21bd0*/  SHF.R.U64 R8, R10, R14.reuse, R3.reuse ;  /* 0x0000000e0a087219 */ /* 0x181fe40000001203 */
[----:B------:R-:W-:-:S05]  /*21be0*/  SHF.R.U32.HI R3, RZ, R14, R3 ;  /* 0x0000000eff037219 */ /* 0x000fca0000011603 */
[----:B------:R-:W0:Y:S01]  /*21bf0*/  LDC R17, c[0x0][0x648] ;  /* 0x00019200ff117b82 */ /* 0x000e220000000800 */
[-CC-:B--2---:R-:W-:Y:S02]  /*21c00*/  SHF.R.U64 R11, R8, R20.reuse, R3.reuse ;  /* 0x00000014080b7219 */ /* 0x184fe40000001203 */
[-C--:B------:R-:W-:Y:S02]  /*21c10*/  SHF.L.U32 R5, R5, R20.reuse, RZ ;  /* 0x0000001405057219 */ /* 0x080fe400000006ff */
[-C--:B------:R-:W-:Y:S01]  /*21c20*/  SHF.R.U32.HI R3, RZ, R20.reuse, R3 ;  /* 0x00000014ff037219 */ /* 0x080fe20000011603 */
[----:B------:R-:W-:Y:S01]  /*21c30*/  IMAD.MOV.U32 R2, RZ, RZ, R11 ;  /* 0x000000ffff027224 */ /* 0x000fe200078e000b */
[----:B------:R-:W-:Y:S01]  /*21c40*/  SHF.L.U32 R20, R7, R20, RZ ;  /* 0x0000001407147219 */ /* 0x000fe200000006ff */
[----:B------:R-:W2:Y:S01]  /*21c50*/  LDC R19, c[0x0][0x638] ;  /* 0x00018e00ff137b82 */ /* 0x000ea20000000800 */
[----:B------:R-:W-:-:S07]  /*21c60*/  LOP3.LUT R39, RZ, R5, RZ, 0x33, !PT ;  /* 0x00000005ff277212 */ /* 0x000fce00078e33ff */
[----:B------:R-:W0:Y:S01]  /*21c70*/  LDC R21, c[0x0][0x610] ;  /* 0x00018400ff157b82 */ /* 0x000e220000000800 */
[----:B----4-:R-:W-:Y:S05]  /*21c80*/  @!P0 BRA `(.L_x_552) ;  /* 0x0000000000288947 */ /* 0x010fea0003800000 */
[----:B-1----:R-:W1:Y:S02]  /*21c90*/  LDC R0, c[0x0][0x64c] ;  /* 0x00019300ff007b82 */ /* 0x002e640000000800 */
[----:B-1----:R-:W-:-:S05]  /*21ca0*/  IADD3 R7, P0, R11, R0, RZ ;  /* 0x000000000b077210 */ /* 0x002fca0007f1e0ff */
        /* <DEDUP_REMOVED lines=8> */
.L_x_552:
[----:B01----:R-:W-:Y:S01]  /*21d30*/  SHF.R.U64 R0, R2, R17, R3 ;  /* 0x0000001102007219 */ /* 0x003fe20000001203 */
[----:B------:R-:W-:Y:S01]  /*21d40*/  VIADD R3, R16, 0xffffffff ;  /* 0xffffffff10037836 */ /* 0x000fe20000000000 */
[----:B------:R-:W-:Y:S01]  /*21d50*/  LOP3.LUT R39, R8, R39, RZ, 0xc0, !PT ;  /* 0x0000002708277212 */ /* 0x000fe200078ec0ff */
[----:B------:R-:W-:Y:S02]  /*21d60*/  IMAD.MOV R13, RZ, RZ, -R13 ;  /* 0x000000ffff0d7224 */ /* 0x000fe400078e0a0d */
[----:B------:R-:W-:Y:S01]  /*21d70*/  IMAD.MOV R2, RZ, RZ, -R0 ;  /* 0x000000ffff027224 */ /* 0x000fe200078e0a00 */
[----:B------:R-:W-:Y:S01]  /*21d80*/  LOP3.LUT R3, R10, R3, RZ, 0xc0, !PT ;  /* 0x000000030a037212 */ /* 0x000fe200078ec0ff */
[----:B------:R-:W-:Y:S02]  /*21d90*/  IMAD R39, R20, R0, R39 ;  /* 0x0000000014277224 */ /* 0x000fe400078e0227 */
[----:B---3--:R-:W-:Y:S02]  /*21da0*/  @P4 IMAD R18, R15, R13, R12 ;  /* 0x0000000d0f124224 */ /* 0x008fe400078e020c */
[----:B--2---:R-:W-:-:S02]  /*21db0*/  IMAD R0, R2, R19, R11 ;  /* 0x0000001302007224 */ /* 0x004fc400078e020b */
[----:B------:R-:W-:Y:S02]  /*21dc0*/  IMAD R39, R39, R21, R18 ;  /* 0x0000001527277224 */ /* 0x000fe400078e0212 */
[----:B------:R-:W-:Y:S02]  /*21dd0*/  IMAD R2, R0, R16, R3 ;  /* 0x0000001000027224 */ /* 0x000fe400078e0203 */
[----:B------:R-:W-:-:S03]  /*21de0*/  IMAD.MOV.U32 R4, RZ, RZ, 0x1 ;  /* 0x00000001ff047424 */ /* 0x000fc600078e00ff */
[----:B------:R-:W-:Y:S02]  /*21df0*/  SEL R3, R2, R39, !P4 ;  /* 0x0000002702037207 */ /* 0x000fe40006000000 */
[----:B------:R-:W-:Y:S02]  /*21e00*/  PRMT R0, R4, 0x7610, R0 ;  /* 0x0000761004007816 */ /* 0x000fe40000000000 */
[----:B------:R-:W-:Y:S01]  /*21e10*/  SEL R39, R39, R2, !P4 ;  /* 0x0000000227277207 */ /* 0x000fe20006000000 */
[----:B------:R2:W-:Y:S06]  /*21e20*/  STL [R1+0x468], R3 ;  /* 0x0004680301007387 */ /* 0x0005ec0000100800 */
.L_x_550:
[----:B------:R-:W-:Y:S01]  /*21e30*/  UIADD3 UR5, UR12, UR5, URZ ;  /* 0x000000050c057290 */ /* 0x000fe2000fffe03f */
[----:B------:R3:W-:Y:S01]  /*21e40*/  STL [R1+0x46c], R39 ;  /* 0x00046c2701007387 */ /* 0x0007e20000100800 */
[----:B------:R-:W-:Y:S02]  /*21e50*/  LOP3.LUT P0, RZ, R0, 0xff, RZ, 0xc0, !PT ;  /* 0x000000ff00ff7812 */ /* 0x000fe4000780c0ff */
[----:B------:R-:W-:Y:S02]  /*21e60*/  USHF.R.U32.HI UR6, URZ, 0x2, UR5 ;  /* 0x000000023f067899 */ /* 0x000fe40008011605 */
[----:B------:R-:W-:Y:S02]  /*21e70*/  UISETP.GT.U32.AND UP1, UPT, UR5, 0x3, UPT ;  /* 0x000000030500788c */ /* 0x000fe4000bf24070 */
[----:B------:R-:W-:Y:S02]  /*21e80*/  ULOP3.LUT UR6, UR6, 0x1, URZ, 0xc0, !UPT ;  /* 0x0000000106067892 */ /* 0x000fe4000f8ec03f */
[----:B------:R-:W-:-:S02]  /*21e90*/  UISETP.LT.U32.AND UP1, UPT, UR12, 0x4, UP1 ;  /* 0x000000040c00788c */ /* 0x000fc40008f21070 */
[----:B------:R-:W-:Y:S02]  /*21ea0*/  UISETP.NE.U32.AND UP0, UPT, UR6, 0x1, UPT ;  /* 0x000000010600788c */ /* 0x000fe4000bf05070 */
[----:B------:R-:W-:Y:S02]  /*21eb0*/  USEL UR7, URZ, 0x1, !UP1 ;  /* 0x000000013f077887 */ /* 0x000fe4000c800000 */
[----:B------:R-:W-:Y:S02]  /*21ec0*/  UISETP.GT.U32.AND UP0, UPT, UR12, 0x3, !UP0 ;  /* 0x000000030c00788c */ /* 0x000fe4000c704070 */
[----:B------:R-:W-:Y:S02]  /*21ed0*/  ULOP3.LUT UR5, UR5, 0x3, URZ, 0xc0, !UPT ;  /* 0x0000000305057892 */ /* 0x000fe4000f8ec03f */
[----:B------:R-:W-:-:S04]  /*21ee0*/  USEL UR6, URZ, 0x1, !UP0 ;  /* 0x000000013f067887 */ /* 0x000fc8000c000000 */
[----:B------:R-:W-:Y:S01]  /*21ef0*/  ULOP3.LUT UR4, UR6, UR4, UR7, 0x96, !UPT ;  /* 0x0000000406047292 */ /* 0x000fe2000f8e9607 */
[----:B---3--:R-:W-:Y:S11]  /*21f00*/  @P0 BRA `(.L_x_553) ;  /* 0xfffffdf000fc0947 */ /* 0x008ff6000383ffff */
[----:B------:R-:W-:Y:S05]  /*21f10*/  EXIT ;  /* 0x000000000000794d */ /* 0x000fea0003800000 */
.L_x_7:
[----:B0-----:R-:W2:Y:S01]  /*21f20*/  LDL R16, [R1+0x464] ;  /* 0x0004640001107983 */ /* 0x001ea20000100800 */
[----:B------:R-:W-:-:S03]  /*21f30*/  ULDC.64 UR4, c[0x0][0x650] ;  /* 0x0001940000047ab9 */ /* 0x000fc60000000a00 */
[----:B------:R-:W3:Y:S01]  /*21f40*/  LDL R20, [R1+0x460] ;  /* 0x0004600001147983 */ /* 0x000ee20000100800 */
[----:B------:R-:W-:Y:S01]  /*21f50*/  PRMT R0, RZ, 0x7610, R0 ;  /* 0x00007610ff007816 */ /* 0x000fe20000000000 */
[----:B------:R-:W-:Y:S02]  /*21f60*/  IMAD.MOV.U32 R5, RZ, RZ, -0x1 ;  /* 0xffffffffff057424 */ /* 0x000fe400078e00ff */
[----:B------:R-:W-:Y:S02]  /*21f70*/  IMAD.MOV.U32 R4, RZ, RZ, -0x1 ;  /* 0xffffffffff047424 */ /* 0x000fe400078e00ff */
[----:B------:R-:W-:Y:S01]  /*21f80*/  IMAD.MOV.U32 R10, RZ, RZ, -0x1 ;  /* 0xffffffffff0a7424 */ /* 0x000fe200078e00ff */
[----:B--2---:R-:W-:-:S04]  /*21f90*/  ISETP.GE.U32.AND P0, PT, R16, UR4, PT ;  /* 0x0000000410007c0c */ /* 0x004fc8000bf06070 */
[----:B---3--:R-:W-:-:S13]  /*21fa0*/  ISETP.GE.U32.AND.EX P0, PT, R20, UR5, PT, P0 ;  /* 0x0000000514007c0c */ /* 0x008fda000bf06100 */
[----:B------:R-:W-:Y:S05]  /*21fb0*/  @P0 BRA `(.L_x_554) ;  /* 0x0000000400300947 */ /* 0x000fea0003800000 */
[----:B------:R-:W0:Y:S01]  /*21fc0*/  LDC.64 R14, c[0x0][0x628] ;  /* 0x00018a00ff0e7b82 */ /* 0x000e220000000a00 */
[----:B------:R-:W-:Y:S02]  /*21fd0*/  IMAD.MOV.U32 R8, RZ, RZ, R16 ;  /* 0x000000ffff087224 */ /* 0x000fe400078e0010 */
[----:B------:R-:W-:-:S05]  /*21fe0*/  IMAD.MOV.U32 R9, RZ, RZ, R20 ;  /* 0x000000ffff097224 */ /* 0x000fca00078e0014 */
[----:B------:R-:W1:Y:S08]  /*21ff0*/  LDC R10, c[0x0][0x630] ;  /* 0x00018c00ff0a7b82 */ /* 0x000e700000000800 */
[----:B------:R-:W2:Y:S01]  /*22000*/  LDC.64 R18, c[0x0][0x620] ;  /* 0x00018800ff127b82 */ /* 0x000ea20000000a00 */
[----:B0-----:R-:W-:-:S04]  /*22010*/  ISETP.NE.U32.AND P0, PT, R14, RZ, PT ;  /* 0x000000ff0e00720c */ /* 0x001fc80003f05070 */
[----:B------:R-:W-:-:S13]  /*22020*/  ISETP.NE.AND.EX P0, PT, R15, RZ, PT, P0 ;  /* 0x000000ff0f00720c */ /* 0x000fda0003f05300 */
[----:B-12---:R-:W-:Y:S05]  /*22030*/  @!P0 BRA `(.L_x_555) ;  /* 0x0000000000288947 */ /* 0x006fea0003800000 */
[----:B------:R-:W0:Y:S02]  /*22040*/  LDC R0, c[0x0][0x634] ;  /* 0x00018d00ff007b82 */ /* 0x000e240000000800 */
[----:B0-----:R-:W-:-:S05]  /*22050*/  IADD3 R9, P0, R16, R0, RZ ;  /* 0x0000000010097210 */ /* 0x001fca0007f1e0ff */
        /* <DEDUP_REMOVED lines=8> */
.L_x_555:
[----:B------:R-:W0:Y:S01]  /*220e0*/  LDC.64 R22, c[0x0][0x640] ;  /* 0x00019000ff167b82 */ /* 0x000e220000000a00 */
[-CC-:B------:R-:W-:Y:S01]  /*220f0*/  SHF.R.U64 R14, R8, R10.reuse, R9.reuse ;  /* 0x0000000a080e7219 */ /* 0x180fe20000001209 */
[----:B------:R-:W-:Y:S01]  /*22100*/  IMAD.MOV.U32 R4, RZ, RZ, R16 ;  /* 0x000000ffff047224 */ /* 0x000fe200078e0010 */
[----:B------:R-:W-:Y:S01]  /*22110*/  SHF.R.U32.HI R0, RZ, R10, R9 ;  /* 0x0000000aff007219 */ /* 0x000fe20000011609 */
[----:B------:R-:W-:Y:S01]  /*22120*/  IMAD.MOV.U32 R24, RZ, RZ, 0x1 ;  /* 0x00000001ff187424 */ /* 0x000fe200078e00ff */
[----:B------:R-:W-:-:S03]  /*22130*/  IADD3 R7, P0, RZ, -R14, RZ ;  /* 0x8000000eff077210 */ /* 0x000fc60007f1e0ff */
[----:B------:R-:W1:Y:S02]  /*22140*/  LDC R6, c[0x0][0x618] ;  /* 0x00018600ff067b82 */ /* 0x000e640000000800 */
[----:B------:R-:W-:-:S04]  /*22150*/  IMAD.X R5, RZ, RZ, ~R0, P0 ;  /* 0x000000ffff057224 */ /* 0x000fc800000e0e00 */
[-C--:B------:R-:W-:Y:S02]  /*22160*/  IMAD R0, R5, R18.reuse, RZ ;  /* 0x0000001205007224 */ /* 0x080fe400078e02ff */
[----:B------:R-:W2:Y:S01]  /*22170*/  LDC R8, c[0x0][0x608] ;  /* 0x00018200ff087b82 */ /* 0x000ea20000000800 */
[----:B------:R-:W-:Y:S02]  /*22180*/  IMAD.MOV.U32 R5, RZ, RZ, R20 ;  /* 0x000000ffff057224 */ /* 0x000fe400078e0014 */
[----:B------:R-:W-:-:S05]  /*22190*/  IMAD.WIDE.U32 R4, R7, R18, R4 ;  /* 0x0000001207047225 */ /* 0x000fca00078e0004 */
[----:B------:R-:W3:Y:S01]  /*221a0*/  LDC R21, c[0x0][0x658] ;  /* 0x00019600ff157b82 */ /* 0x000ee20000000800 */
[----:B------:R-:W-:Y:S01]  /*221b0*/  IMAD R7, R7, R19, R0 ;  /* 0x0000001307077224 */ /* 0x000fe200078e0200 */
[----:B0-----:R-:W-:-:S03]  /*221c0*/  ISETP.NE.U32.AND P0, PT, R22, RZ, PT ;  /* 0x000000ff1600720c */ /* 0x001fc60003f05070 */
[----:B------:R-:W-:Y:S01]  /*221d0*/  IMAD.IADD R5, R5, 0x1, R7 ;  /* 0x0000000105057824 */ /* 0x000fe200078e0207 */
[----:B------:R-:W-:Y:S02]  /*221e0*/  ISETP.NE.AND.EX P0, PT, R23, RZ, PT, P0 ;  /* 0x000000ff1700720c */ /* 0x000fe40003f05300 */
[----:B------:R-:W0:Y:S02]  /*221f0*/  LDC R16, c[0x0][0x600] ;  /* 0x00018000ff107b82 */ /* 0x000e240000000800 */
[-CC-:B-1----:R-:W-:Y:S01]  /*22200*/  SHF.R.U64 R10, R4, R6.reuse, R5.reuse ;  /* 0x00000006040a7219 */ /* 0x182fe20000001205 */
[----:B------:R-:W-:Y:S01]  /*22210*/  IMAD.MOV.U32 R4, RZ, RZ, -0x1 ;  /* 0xffffffffff047424 */ /* 0x000fe200078e00ff */
[----:B------:R-:W-:-:S04]  /*22220*/  SHF.R.U32.HI R5, RZ, R6, R5 ;  /* 0x00000006ff057219 */ /* 0x000fc80000011605 */
[----:B------:R-:W1:Y:S01]  /*22230*/  LDC R18, c[0x0][0x648] ;  /* 0x00019200ff127b82 */ /* 0x000e620000000800 */
[-CC-:B--2---:R-:W-:Y:S02]  /*22240*/  SHF.R.U64 R17, R10, R8.reuse, R5.reuse ;  /* 0x000000080a117219 */ /* 0x184fe40000001205 */
[----:B------:R-:W-:-:S05]  /*22250*/  SHF.R.U32.HI R0, RZ, R8, R5 ;  /* 0x00000008ff007219 */ /* 0x000fca0000011605 */
[----:B------:R-:W2:Y:S01]  /*22260*/  LDC R20, c[0x0][0x638] ;  /* 0x00018e00ff147b82 */ /* 0x000ea20000000800 */
[-C--:B---3--:R-:W-:Y:S02]  /*22270*/  SHF.L.U32 R4, R4, R21.reuse, RZ ;  /* 0x0000001504047219 */ /* 0x088fe400000006ff */
[-CC-:B------:R-:W-:Y:S02]  /*22280*/  SHF.R.U64 R19, R17, R21.reuse, R0.reuse ;  /* 0x0000001511137219 */ /* 0x180fe40000001200 */
[----:B------:R-:W-:Y:S02]  /*22290*/  LOP3.LUT R26, RZ, R4, RZ, 0x33, !PT ;  /* 0x00000004ff1a7212 */ /* 0x000fe400078e33ff */
[----:B------:R-:W-:Y:S01]  /*222a0*/  SHF.R.U32.HI R5, RZ, R21, R0 ;  /* 0x00000015ff057219 */ /* 0x000fe20000011600 */
[----:B------:R-:W3:Y:S01]  /*222b0*/  LDC R25, c[0x0][0x610] ;  /* 0x00018400ff197b82 */ /* 0x000ee20000000800 */
[----:B------:R-:W-:Y:S01]  /*222c0*/  IMAD.MOV.U32 R4, RZ, RZ, R19 ;  /* 0x000000ffff047224 */ /* 0x000fe200078e0013 */
[----:B------:R-:W-:Y:S06]  /*222d0*/  @!P0 BRA `(.L_x_556) ;  /* 0x0000000000288947 */ /* 0x000fec0003800000 */
        /* <DEDUP_REMOVED lines=10> */
.L_x_556:
[----:B-1----:R-:W-:Y:S01]  /*22380*/  SHF.R.U64 R3, R4, R18, R5 ;  /* 0x0000001204037219 */ /* 0x002fe20000001205 */
[----:B0-----:R-:W-:Y:S01]  /*22390*/  VIADD R5, R16, 0xffffffff ;  /* 0xffffffff10057836 */ /* 0x001fe20000000000 */
[----:B------:R-:W-:Y:S01]  /*223a0*/  SHF.L.U32 R24, R24, R21, RZ ;  /* 0x0000001518187219 */ /* 0x000fe200000006ff */
[----:B------:R-:W-:Y:S01]  /*223b0*/  @P4 IMAD R11, R13, R12, R2 ;  /* 0x0000000c0d0b4224 */ /* 0x000fe200078e0202 */
[----:B------:R-:W-:Y:S01]  /*223c0*/  LOP3.LUT R0, R17, R26, RZ, 0xc0, !PT ;  /* 0x0000001a11007212 */ /* 0x000fe200078ec0ff */
[----:B------:R-:W-:-:S04]  /*223d0*/  IMAD.MOV R4, RZ, RZ, -R3 ;  /* 0x000000ffff047224 */ /* 0x000fc800078e0a03 */
[----:B------:R-:W-:Y:S01]  /*223e0*/  IMAD R2, R24, R3, R0 ;  /* 0x0000000318027224 */ /* 0x000fe200078e0200 */
[----:B------:R-:W-:Y:S01]  /*223f0*/  LOP3.LUT R3, R10, R5, RZ, 0xc0, !PT ;  /* 0x000000050a037212 */ /* 0x000fe200078ec0ff */
[----:B--2---:R-:W-:Y:S02]  /*22400*/  IMAD R0, R4, R20, R19 ;  /* 0x0000001404007224 */ /* 0x004fe400078e0213 */
[----:B---3--:R-:W-:Y:S02]  /*22410*/  IMAD R5, R2, R25, R11 ;  /* 0x0000001902057224 */ /* 0x008fe400078e020b */
[----:B------:R-:W-:Y:S02]  /*22420*/  IMAD.MOV.U32 R4, RZ, RZ, 0x1 ;  /* 0x00000001ff047424 */ /* 0x000fe400078e00ff */
[----:B------:R-:W-:Y:S02]  /*22430*/  IMAD R2, R0, R16, R3 ;  /* 0x0000001000027224 */ /* 0x000fe400078e0203 */
[----:B------:R-:W-:Y:S01]  /*22440*/  IMAD.MOV.U32 R10, RZ, RZ, R14 ;  /* 0x000000ffff0a7224 */ /* 0x000fe200078e000e */
[----:B------:R-:W-:-:S02]  /*22450*/  PRMT R0, R4, 0x7610, R0 ;  /* 0x0000761004007816 */ /* 0x000fc40000000000 */
[----:B------:R-:W-:Y:S02]  /*22460*/  SEL R4, R2, R5, !P4 ;  /* 0x0000000502047207 */ /* 0x000fe40006000000 */
[----:B------:R-:W-:-:S07]  /*22470*/  SEL R5, R5, R2, !P4 ;  /* 0x0000000205057207 */ /* 0x000fce0006000000 */
.L_x_554:
[----:B------:R-:W-:-:S08]  /*22480*/  NOP ;  /* 0x0000000000007918 */ /* 0x000fd00000000000 */
[----:B------:R-:W0:-:S00]  /*22490*/  USETMAXREG.DEALLOC.CTAPOOL 0x18 ;  /* 0x00000018000079c8 */ /* 0x000e0000080e0500 */
[----:B------:R-:W-:-:S13]  /*224a0*/  ISETP.NE.AND P0, PT, RZ, UR8, PT ;  /* 0x00000008ff007c0c */ /* 0x000fda000bf05270 */
[----:B------:R-:W-:Y:S05]  /*224b0*/  @P0 EXIT ;  /* 0x000000000000094d */ /* 0x000fea0003800000 */
[----:B0-----:R-:W-:Y:S01]  /*224c0*/  LOP3.LUT P0, RZ, R0, 0xff, RZ, 0xc0, !PT ;  /* 0x000000ff00ff7812 */ /* 0x001fe2000780c0ff */
[----:B------:R-:W-:Y:S02]  /*224d0*/  IMAD.MOV.U32 R0, RZ, RZ, 0x1 ;  /* 0x00000001ff007424 */ /* 0x000fe400078e00ff */
[----:B------:R-:W-:-:S10]  /*224e0*/  IMAD.MOV.U32 R6, RZ, RZ, RZ ;  /* 0x000000ffff067224 */ /* 0x000fd400078e00ff */
[----:B------:R-:W-:Y:S05]  /*224f0*/  @!P0 BRA `(.L_x_557) ;  /* 0x0000000c00548947 */ /* 0x000fea0003800000 */
[----:B------:R-:W0:Y:S01]  /*22500*/  LDC R0, c[0x0][0x28c] ;  /* 0x0000a300ff007b82 */ /* 0x000e220000000800 */
[----:B------:R-:W-:Y:S01]  /*22510*/  ULDC UR6, c[0x0][0x658] ;  /* 0x0001960000067ab9 */ /* 0x000fe20000000800 */
[----:B------:R-:W-:Y:S01]  /*22520*/  UMOV UR9, 0xffffffff ;  /* 0xffffffff00097882 */ /* 0x000fe20000000000 */
[----:B------:R-:W-:Y:S01]  /*22530*/  ULDC UR8, c[0x0][0xc] ;  /* 0x0000030000087ab9 */ /* 0x000fe20000000800 */
[----:B------:R-:W-:Y:S01]  /*22540*/  USHF.L.U32 UR11, UR9, UR6, URZ ;  /* 0x00000006090b7299 */ /* 0x000fe2000800063f */
[----:B------:R-:W-:Y:S01]  /*22550*/  BSSY B0, `(.L_x_557) ;  /* 0x00000cf000007945 */ /* 0x000fe20003800000 */
[----:B------:R-:W-:Y:S01]  /*22560*/  UMOV UR10, 0x1 ;  /* 0x00000001000a7882 */ /* 0x000fe20000000000 */
[----:B------:R-:W-:Y:S01]  /*22570*/  ULDC UR9, c[0x0][0x10] ;  /* 0x0000040000097ab9 */ /* 0x000fe20000000800 */
[----:B------:R-:W1:Y:S01]  /*22580*/  S2UR UR4, SR_CgaCtaId ;  /* 0x00000000000479c3 */ /* 0x000e620000008800 */
[----:B------:R-:W-:Y:S01]  /*22590*/  UIMAD.WIDE.U32 UR8, UR8, UR9, URZ ;  /* 0x00000009080872a5 */ /* 0x000fe2000f8e003f */
[----:B------:R-:W-:Y:S01]  /*225a0*/  IMAD.MOV.U32 R9, RZ, RZ, 0x1 ;  /* 0x00000001ff097424 */ /* 0x000fe200078e00ff */
[----:B------:R-:W-:Y:S01]  /*225b0*/  USHF.L.U32 UR6, UR10, UR6, URZ ;  /* 0x000000060a067299 */ /* 0x000fe2000800063f */
[----:B------:R-:W-:Y:S01]  /*225c0*/  IMAD.MOV.U32 R6, RZ, RZ, RZ ;  /* 0x000000ffff067224 */ /* 0x000fe200078e00ff */
[----:B------:R-:W-:Y:S01]  /*225d0*/  ULDC UR5, c[0x0][0x600] ;  /* 0x0001800000057ab9 */ /* 0x000fe20000000800 */
[----:B------:R-:W-:Y:S01]  /*225e0*/  ULDC UR10, c[0x0][0x14] ;  /* 0x00000500000a7ab9 */ /* 0x000fe20000000800 */
[----:B------:R-:W-:-:S02]  /*225f0*/  ULOP3.LUT UR23, UR13, 0x2, URZ, 0xfc, !UPT ;  /* 0x000000020d177892 */ /* 0x000fc4000f8efc3f */
[----:B------:R-:W-:Y:S02]  /*22600*/  UIMAD.WIDE.U32 UR24, UR8, UR10, URZ ;  /* 0x0000000a081872a5 */ /* 0x000fe4000f8e003f */
[----:B------:R-:W-:Y:S02]  /*22610*/  UIMAD UR18, UR9, UR10, URZ ;  /* 0x0000000a091272a4 */ /* 0x000fe4000f8e023f */
[----:B------:R-:W-:Y:S02]  /*22620*/  UIADD3 UR5, UR5, -0x1, URZ ;  /* 0xffffffff05057890 */ /* 0x000fe4000fffe03f */
[----:B------:R-:W-:Y:S01]  /*22630*/  ULOP3.LUT UR20, URZ, UR11, URZ, 0x33, !UPT ;  /* 0x0000000b3f147292 */ /* 0x000fe2000f8e333f */
[----:B0-----:R-:W-:Y:S01]  /*22640*/  VIADD R0, R0, 0x1f ;  /* 0x0000001f00007836 */ /* 0x001fe20000000000 */
[----:B------:R-:W-:Y:S01]  /*22650*/  UIADD3 UR18, UR25, UR18, URZ ;  /* 0x0000001219127290 */ /* 0x000fe2000fffe03f */
[----:B------:R-:W-:-:S03]  /*22660*/  ULDC.64 UR26, c[0x0][0x198] ;  /* 0x00006600001a7ab9 */ /* 0x000fc60000000a00 */
[----:B------:R-:W-:Y:S01]  /*22670*/  SHF.R.S32.HI R3, RZ, 0x1f, R0 ;  /* 0x0000001fff037819 */ /* 0x000fe20000011400 */
[----:B-1----:R-:W-:-:S03]  /*22680*/  USHF.L.U32 UR7, UR4, 0x7, URZ ;  /* 0x0000000704077899 */ /* 0x002fc6000800063f */
[----:B------:R-:W-:Y:S01]  /*22690*/  LEA.HI R3, R3, R0, RZ, 0x5 ;  /* 0x0000000003037211 */ /* 0x000fe200078f28ff */
[----:B------:R-:W-:Y:S01]  /*226a0*/  IMAD.MOV.U32 R0, RZ, RZ, 0x1 ;  /* 0x00000001ff007424 */ /* 0x000fe200078e00ff */
[----:B------:R-:W-:Y:S02]  /*226b0*/  USHF.L.U32 UR4, UR4, 0xc, URZ ;  /* 0x0000000c04047899 */ /* 0x000fe4000800063f */
[----:B------:R-:W-:Y:S01]  /*226c0*/  SHF.R.S32.HI R7, RZ, 0x5, R3 ;  /* 0x00000005ff077819 */ /* 0x000fe20000011403 */
[----:B------:R-:W-:-:S04]  /*226d0*/  ULOP3.LUT UR7, UR7, 0x80, URZ, 0xc0, !UPT ;  /* 0x0000008007077892 */ /* 0x000fc8000f8ec03f */
[----:B------:R-:W-:-:S08]  /*226e0*/  VIADD R15, R7, 0x1 ;  /* 0x00000001070f7836 */ /* 0x000fd00000000000 */
.L_x_568:
[----:B------:R-:W-:-:S03]  /*226f0*/  UMOV UR8, 0xffffffff ;  /* 0xffffffff00087882 */ /* 0x000fc60000000000 */
[----:B------:R-:W-:Y:S05]  /*22700*/  BRA.DIV UR8, `(.L_x_558) ;  /* 0x0000000e08cc7947 */ /* 0x000fea000b800000 */
[----:B------:R-:W-:-:S13]  /*22710*/  ELECT P0, URZ, PT ;  /* 0x00000000003f782f */ /* 0x000fda0003800000 */
.L_x_579:
[----:B------:R-:W0:Y:S01]  /*22720*/  LDC R2, c[0x0][0x28c] ;  /* 0x0000a300ff027b82 */ /* 0x000e220000000800 */
[----:B------:R-:W-:Y:S01]  /*22730*/  BSSY B1, `(.L_x_559) ;  /* 0x0000039000017945 */ /* 0x000fe20003800000 */
[----:B0-----:R-:W-:-:S13]  /*22740*/  ISETP.LT.OR P0, PT, R2, 0x1, !P0 ;  /* 0x000000010200780c */ /* 0x001fda0004701670 */
[----:B------:R-:W-:Y:S05]  /*22750*/  @P0 BRA `(.L_x_560) ;  /* 0x0000000000d80947 */ /* 0x000fea0003800000 */
[----:B------:R-:W-:Y:S01]  /*22760*/  LEA R4, R4, UR7, 0x8 ;  /* 0x0000000704047c11 */ /* 0x000fe2000f8e40ff */
[----:B------:R-:W-:Y:S02]  /*22770*/  IMAD.SHL.U32 R5, R5, 0x100, RZ ;  /* 0x0000010005057824 */ /* 0x000fe400078e00ff */
[----:B------:R-:W-:Y:S02]  /*22780*/  IMAD.MOV.U32 R13, RZ, RZ, RZ ;  /* 0x000000ffff0d7224 */ /* 0x000fe400078e00ff */
[----:B------:R-:W-:Y:S02]  /*22790*/  IMAD.MOV.U32 R2, RZ, RZ, R15 ;  /* 0x000000ffff027224 */ /* 0x000fe400078e000f */
[----:B------:R-:W-:Y:S02]  /*227a0*/  IMAD.MOV.U32 R3, RZ, RZ, R0 ;  /* 0x000000ffff037224 */ /* 0x000fe400078e0000 */
[----:B------:R-:W-:-:S07]  /*227b0*/  IMAD.MOV.U32 R8, RZ, RZ, R6 ;  /* 0x000000ffff087224 */ /* 0x000fce00078e0006 */
.L_x_563:
[----:B------:R-:W0:Y:S01]  /*227c0*/  S2R R12, SR_CgaCtaId ;  /* 0x00000000000c7919 */ /* 0x000e220000008800 */
[----:B------:R-:W-:Y:S01]  /*227d0*/  MOV R11, 0x400 ;  /* 0x00000400000b7802 */ /* 0x000fe20000000f00 */
[----:B------:R-:W1:Y:S03]  /*227e0*/  S2R R14, SR_TID.X ;  /* 0x00000000000e7919 */ /* 0x000e660000002100 */
[----:B0-----:R-:W-:Y:S02]  /*227f0*/  LEA R17, R12, R11, 0x18 ;  /* 0x0000000b0c117211 */ /* 0x001fe400078ec0ff */
[----:B------:R-:W-:Y:S02]  /*22800*/  SHF.L.U32 R11, R3, 0x1f, RZ ;  /* 0x0000001f030b7819 */ /* 0x000fe400000006ff */
[----:B-1----:R-:W-:Y:S01]  /*22810*/  LOP3.LUT P1, RZ, R14, 0x7f, RZ, 0xc0, !PT ;  /* 0x0000007f0eff7812 */ /* 0x002fe2000782c0ff */
[----:B------:R-:W-:-:S04]  /*22820*/  IMAD R12, R8, 0x8, R17 ;  /* 0x00000008080c7824 */ /* 0x000fc800078e0211 */
[----:B------:R-:W0:Y:S02]  /*22830*/  SYNCS.PHASECHK.TRANS64.TRYWAIT P0, [R12+URZ+0x20], R11 ;  /* 0x0000200b0c0075a7 */ /* 0x000e24000800017f */
[----:B0-----:R-:W-:Y:S06]  /*22840*/  @!P0 BRA `(.L_x_561) ;  /* 0x0000000c009c8947 */ /* 0x001fec0003800000 */
.L_x_580:
[----:B0-----:R-:W0:Y:S01]  /*22850*/  @!P1 LDC R11, c[0x0][0x500] ;  /* 0x00014000ff0b9b82 */ /* 0x001e220000000800 */
[----:B------:R-:W-:-:S04]  /*22860*/  UPRMT UR8, UR23, 0x9910, URZ ;  /* 0x0000991017087896 */ /* 0x000fc8000800003f */
[----:B------:R-:W-:-:S06]  /*22870*/  UISETP.NE.AND UP0, UPT, UR8, 0x2, UPT ;  /* 0x000000020800788c */ /* 0x000fcc000bf05270 */
[----:B------:R-:W-:Y:S01]  /*22880*/  PLOP3.LUT P0, PT, PT, PT, UP0, 0x80, 0x0 ;  /* 0x000000000000781c */ /* 0x000fe20003f0f008 */
[----:B0-----:R0:W-:-:S12]  /*22890*/  @!P1 SYNCS.ARRIVE.TRANS64 RZ, [R12+URZ], R11 ;  /* 0x0000000b0cff99a7 */ /* 0x0011d8000800003f */
[----:B------:R-:W-:Y:S05]  /*228a0*/  @P0 BRA `(.L_x_562) ;  /* 0x0000000000040947 */ /* 0x000fea0003800000 */
[----:B------:R-:W-:Y:S01]  /*228b0*/  BPT.TRAP 0x1 ;  /* 0x000000040000795c */ /* 0x000fe20000300000 */
.L_x_562:
[----:B------:R-:W-:Y:S01]  /*228c0*/  R2UR UR8, R8 ;  /* 0x00000000080872ca */ /* 0x000fe200000e0000 */
[----:B------:R-:W-:Y:S01]  /*228d0*/  VIADD R2, R2, 0xffffffff ;  /* 0xffffffff02027836 */ /* 0x000fe20000000000 */
[----:B------:R-:W-:Y:S01]  /*228e0*/  R2UR UR19, R17 ;  /* 0x00000000111372ca */ /* 0x000fe200000e0000 */
[----:B------:R-:W-:Y:S01]  /*228f0*/  UIADD3 UR14, UP0, UR26, 0xf0, URZ ;  /* 0x000000f01a0e7890 */ /* 0x000fe2000ff1e03f */
[----:B------:R-:W-:Y:S01]  /*22900*/  R2UR UR21, R5 ;  /* 0x00000000051572ca */ /* 0x000fe200000e0000 */
[----:B------:R-:W-:Y:S01]  /*22910*/  UIADD3 UR28, UP1, UR26, 0x1f0, URZ ;  /* 0x000001f01a1c7890 */ /* 0x000fe2000ff3e03f */
[----:B------:R-:W-:Y:S01]  /*22920*/  R2UR UR9, R12 ;  /* 0x000000000c0972ca */ /* 0x000fe200000e0000 */
[----:B------:R-:W-:Y:S01]  /*22930*/  UIADD3.X UR15, URZ, UR27, URZ, UP0, !UPT ;  /* 0x0000001b3f0f7290 */ /* 0x000fe200087fe43f */
[C---:B------:R-:W-:Y:S01]  /*22940*/  R2UR UR10, R13.reuse ;  /* 0x000000000d0a72ca */ /* 0x040fe200000e0000 */
[----:B------:R-:W-:Y:S01]  /*22950*/  VIADD R8, R8, 0x1 ;  /* 0x0000000108087836 */ /* 0x000fe20000000000 */
[----:B------:R-:W-:Y:S01]  /*22960*/  R2UR UR12, R10 ;  /* 0x000000000a0c72ca */ /* 0x000fe200000e0000 */
[----:B------:R-:W-:Y:S01]  /*22970*/  UIADD3.X UR29, URZ, UR27, URZ, UP1, !UPT ;  /* 0x0000001b3f1d7290 */ /* 0x000fe20008ffe43f */
[----:B------:R-:W-:Y:S01]  /*22980*/  R2UR UR22, R4 ;  /* 0x00000000041672ca */ /* 0x000fe200000e0000 */
[----:B------:R-:W-:Y:S01]  /*22990*/  USHF.L.U32 UR8, UR8, 0xd, URZ ;  /* 0x0000000d08087899 */ /* 0x000fe2000800063f */
[----:B------:R-:W-:Y:S01]  /*229a0*/  ISETP.GT.AND P1, PT, R2, 0x1, PT ;  /* 0x000000010200780c */ /* 0x000fe20003f24270 */
[----:B------:R-:W-:Y:S01]  /*229b0*/  UMOV UR16, 0x0 ;  /* 0x0000000000107882 */ /* 0x000fe20000000000 */
[----:B------:R-:W-:Y:S01]  /*229c0*/  UMOV UR17, 0x10000000 ;  /* 0x1000000000117882 */ /* 0x000fe20000000000 */
[----:B------:R-:W-:Y:S01]  /*229d0*/  ULOP3.LUT UR11, UR8, 0x1000, UR4, 0xf8, !UPT ;  /* 0x00001000080b7892 */ /* 0x000fe2000f8ef804 */
[C---:B------:R-:W-:Y:S01]  /*229e0*/  ISETP.NE.AND P0, PT, R8.reuse, 0x4, PT ;  /* 0x000000040800780c */ /* 0x040fe20003f05270 */
[----:B------:R-:W-:Y:S01]  /*229f0*/  UIADD3 UR8, UR19, 0x100, UR8 ;  /* 0x0000010013087890 */ /* 0x000fe2000fffe008 */
[----:B------:R-:W-:Y:S01]  /*22a00*/  VIADD R13, R13, 0x20 ;  /* 0x000000200d0d7836 */ /* 0x000fe20000000000 */
[----:B------:R-:W-:Y:S01]  /*22a10*/  UIADD3 UR19, UR19, 0x8100, UR11 ;  /* 0x0000810013137890 */ /* 0x000fe2000fffe00b */
[----:B0-----:R-:W-:Y:S01]  /*22a20*/  SEL R12, RZ, 0x1, P0 ;  /* 0x00000001ff0c7807 */ /* 0x001fe20000000000 */
[----:B------:R-:W-:Y:S01]  /*22a30*/  UMOV UR30, 0x30000 ;  /* 0x00030000001e7882 */ /* 0x000fe20000000000 */
[----:B------:R-:W-:Y:S01]  /*22a40*/  UMOV UR11, UR21 ;  /* 0x00000015000b7c82 */ /* 0x000fe20008000000 */
[----:B------:R-:W-:-:S02]  /*22a50*/  SEL R8, R8, RZ, P0 ;  /* 0x000000ff08087207 */ /* 0x000fc40000000000 */
[----:B------:R-:W-:Y:S01]  /*22a60*/  LOP3.LUT R3, R3, R12, RZ, 0x3c, !PT ;  /* 0x0000000c03037212 */ /* 0x000fe200078e3cff */
[----:B------:R0:W-:Y:S02]  /*22a70*/  UTMALDG.3D [UR8], [UR14], desc[UR16] ;  /* 0x000010080e0075b4 */ /* 0x0001e40008011000 */
[----:B0-----:R-:W-:Y:S01]  /*22a80*/  UMOV UR8, UR19 ;  /* 0x0000001300087c82 */ /* 0x001fe20008000000 */
[----:B------:R-:W-:Y:S02]  /*22a90*/  UMOV UR11, UR22 ;  /* 0x00000016000b7c82 */ /* 0x000fe40008000000 */
[----:B------:R0:W-:Y:S02]  /*22aa0*/  UTMALDG.3D.MULTICAST [UR8], [UR28], UR30, desc[UR16] ;  /* 0x000010081c0073b4 */ /* 0x0001e4000801181e */
[----:B0-----:R-:W-:Y:S05]  /*22ab0*/  @P1 BRA `(.L_x_563) ;  /* 0xfffffffc00401947 */ /* 0x001fea000383ffff */
.L_x_560:
[----:B------:R-:W-:Y:S05]  /*22ac0*/  BSYNC B1 ;  /* 0x0000000000017941 */ /* 0x000fea0003800000 */
.L_x_559:
[----:B------:R-:W2:Y:S01]  /*22ad0*/  LDL.LU R16, [R1+0x460] ;  /* 0x0004600001107983 */ /* 0x000ea20000300800 */
[----:B------:R-:W-:Y:S01]  /*22ae0*/  LOP3.LUT P2, RZ, R9, 0xff, RZ, 0xc0, !PT ;  /* 0x000000ff09ff7812 */ /* 0x000fe2000784c0ff */
[----:B------:R-:W-:Y:S01]  /*22af0*/  IMAD.IADD R6, R7, 0x1, R6 ;  /* 0x0000000107067824 */ /* 0x000fe200078e0206 */
[----:B------:R-:W-:Y:S01]  /*22b00*/  ULDC.64 UR8, c[0x0][0x650] ;  /* 0x0001940000087ab9 */ /* 0x000fe20000000a00 */
[----:B------:R-:W3:Y:S01]  /*22b10*/  LDL.LU R14, [R1+0x464] ;  /* 0x00046400010e7983 */ /* 0x000ee20000300800 */
[----:B------:R-:W-:Y:S01]  /*22b20*/  BSSY B1, `(.L_x_564) ;  /* 0x000006f000017945 */ /* 0x000fe20003800000 */
[----:B------:R-:W-:Y:S01]  /*22b30*/  IMAD.MOV.U32 R5, RZ, RZ, -0x1 ;  /* 0xffffffffff057424 */ /* 0x000fe200078e00ff */
[----:B------:R-:W-:Y:S01]  /*22b40*/  SHF.R.U32.HI R2, RZ, 0x2, R6 ;  /* 0x00000002ff027819 */ /* 0x000fe20000011606 */
[----:B------:R-:W-:Y:S01]  /*22b50*/  IMAD.MOV.U32 R4, RZ, RZ, -0x1 ;  /* 0xffffffffff047424 */ /* 0x000fe200078e00ff */
[----:B------:R-:W-:Y:S01]  /*22b60*/  ISETP.GT.U32.AND P0, PT, R6, 0x3, PT ;  /* 0x000000030600780c */ /* 0x000fe20003f04070 */
[----:B------:R-:W-:Y:S01]  /*22b70*/  IMAD.MOV.U32 R10, RZ, RZ, -0x1 ;  /* 0xffffffffff0a7424 */ /* 0x000fe200078e00ff */
[----:B------:R-:W-:-:S02]  /*22b80*/  LOP3.LUT R2, R2, 0x1, RZ, 0xc0, !PT ;  /* 0x0000000102027812 */ /* 0x000fc400078ec0ff */
[C---:B------:R-:W-:Y:S01]  /*22b90*/  ISETP.LT.U32.AND P0, PT, R7.reuse, 0x4, P0 ;  /* 0x000000040700780c */ /* 0x040fe20000701070 */
[----:B------:R-:W0:Y:S01]  /*22ba0*/  @P2 S2R R3, SR_CgaCtaId ;  /* 0x0000000000032919 */ /* 0x000e220000008800 */
[----:B------:R-:W-:Y:S02]  /*22bb0*/  ISETP.NE.U32.AND P1, PT, R2, 0x1, PT ;  /* 0x000000010200780c */ /* 0x000fe40003f25070 */
[----:B------:R-:W-:Y:S02]  /*22bc0*/  @P2 MOV R2, 0x400 ;  /* 0x0000040000022802 */ /* 0x000fe40000000f00 */
[----:B------:R-:W-:Y:S02]  /*22bd0*/  ISETP.GT.U32.AND P1, PT, R7, 0x3, !P1 ;  /* 0x000000030700780c */ /* 0x000fe40004f24070 */
[----:B------:R-:W-:Y:S02]  /*22be0*/  LOP3.LUT R6, R6, 0x3, RZ, 0xc0, !PT ;  /* 0x0000000306067812 */ /* 0x000fe400078ec0ff */
[----:B------:R-:W-:-:S02]  /*22bf0*/  PRMT R9, RZ, 0x7610, R9 ;  /* 0x00007610ff097816 */ /* 0x000fc40000000009 */
[----:B0-----:R-:W-:Y:S02]  /*22c00*/  @P2 LEA R2, R3, R2, 0x18 ;  /* 0x0000000203022211 */ /* 0x001fe400078ec0ff */
[----:B------:R-:W-:Y:S02]  /*22c10*/  SEL R3, RZ, 0x1, !P0 ;  /* 0x00000001ff037807 */ /* 0x000fe40004000000 */
[----:B------:R0:W-:Y:S02]  /*22c20*/  @P2 SYNCS.ARRIVE.TRANS64.A1T0 RZ, [R2+URZ+0x58], RZ ;  /* 0x000058ff02ff29a7 */ /* 0x0001e4000810003f */
[----:B0-----:R-:W-:-:S04]  /*22c30*/  SEL R2, RZ, 0x1, !P1 ;  /* 0x00000001ff027807 */ /* 0x001fc80004800000 */
[----:B------:R-:W-:Y:S02]  /*22c40*/  LOP3.LUT R0, R2, R0, R3, 0x96, !PT ;  /* 0x0000000002007212 */ /* 0x000fe400078e9603 */
[----:B------:R-:W-:Y:S02]  /*22c50*/  PRMT R2, RZ, 0x7610, R2 ;  /* 0x00007610ff027816 */ /* 0x000fe40000000002 */
[----:B---3--:R-:W-:-:S04]  /*22c60*/  IADD3 R14, P0, R14, UR24, RZ ;  /* 0x000000180e0e7c10 */ /* 0x008fc8000ff1e0ff */
[----:B--2---:R-:W-:Y:S01]  /*22c70*/  IADD3.X R16, R16, UR18, RZ, P0, !PT ;  /* 0x0000001210107c10 */ /* 0x004fe200087fe4ff */
[----:B------:R0:W-:Y:S01]  /*22c80*/  STL [R1+0x464], R14 ;  /* 0x0004640e01007387 */ /* 0x0001e20000100800 */
[----:B------:R-:W-:-:S03]  /*22c90*/  ISETP.GE.U32.AND P0, PT, R14, UR8, PT ;  /* 0x000000080e007c0c */ /* 0x000fc6000bf06070 */
[----:B------:R0:W-:Y:S01]  /*22ca0*/  STL [R1+0x460], R16 ;  /* 0x0004601001007387 */ /* 0x0001e20000100800 */
[----:B------:R-:W-:-:S13]  /*22cb0*/  ISETP.GE.U32.AND.EX P0, PT, R16, UR9, PT, P0 ;  /* 0x0000000910007c0c */ /* 0x000fda000bf06100 */
[----:B0-----:R-:W-:Y:S05]  /*22cc0*/  @P0 BRA `(.L_x_565) ;  /* 0x0000000400500947 */ /* 0x001fea0003800000 */
[----:B------:R-:W0:Y:S01]  /*22cd0*/  S2R R8, SR_CTAID.X ;  /* 0x0000000000087919 */ /* 0x000e220000002500 */
[----:B------:R-:W-:Y:S01]  /*22ce0*/  ULDC UR8, c[0x0][0x150] ;  /* 0x0000540000087ab9 */ /* 0x000fe20000000800 */
[----:B------:R-:W1:Y:S01]  /*22cf0*/  LDC R3, c[0x0][0x144] ;  /* 0x00005100ff037b82 */ /* 0x000e620000000800 */
[----:B------:R-:W-:Y:S01]  /*22d00*/  ULDC UR11, c[0x0][0x630] ;  /* 0x00018c00000b7ab9 */ /* 0x000fe20000000800 */
[----:B------:R-:W2:Y:S06]  /*22d10*/  S2R R5, SR_CTAID.Y ;  /* 0x0000000000057919 */ /* 0x000eac0000002600 */
[----:B------:R-:W3:Y:S01]  /*22d20*/  LDC R12, c[0x0][0x148] ;  /* 0x00005200ff0c7b82 */ /* 0x000ee20000000800 */
[----:B0-----:R-:W-:-:S02]  /*22d30*/  I2FP.F32.U32 R2, R8 ;  /* 0x0000000800027245 */ /* 0x001fc40000201000 */
[----:B--2---:R-:W-:-:S03]  /*22d40*/  I2FP.F32.U32 R4, R5 ;  /* 0x0000000500047245 */ /* 0x004fc60000201000 */
[----:B------:R-:W-:Y:S01]  /*22d50*/  FMUL R2, R2, UR8 ;  /* 0x0000000802027c20 */ /* 0x000fe20008400000 */
[----:B------:R-:W-:Y:S02]  /*22d60*/  ULDC UR8, c[0x0][0x154] ;  /* 0x0000550000087ab9 */ /* 0x000fe40000000800 */
[----:B------:R-:W-:Y:S01]  /*22d70*/  FMUL R10, R4, UR8 ;  /* 0x00000008040a7c20 */ /* 0x000fe20008400000 */
[----:B------:R-:W-:Y:S02]  /*22d80*/  ULDC.64 UR8, c[0x0][0x628] ;  /* 0x00018a0000087ab9 */ /* 0x000fe40000000a00 */
[----:B------:R-:W0:Y:S01]  /*22d90*/  F2I.U32.TRUNC.NTZ R2, R2 ;  /* 0x0000000200027305 */ /* 0x000e22000020f000 */
[----:B------:R-:W-:-:S04]  /*22da0*/  ISETP.NE.U32.AND P0, PT, RZ, UR8, PT ;  /* 0x00000008ff007c0c */ /* 0x000fc8000bf05070 */
[----:B------:R-:W-:-:S03]  /*22db0*/  ISETP.NE.AND.EX P0, PT, RZ, UR9, PT, P0 ;  /* 0x00000009ff007c0c */ /* 0x000fc6000bf05300 */
[----:B------:R-:W2:Y:S01]  /*22dc0*/  F2I.U32.TRUNC.NTZ R10, R10 ;  /* 0x0000000a000a7305 */ /* 0x000ea2000020f000 */
[----:B0-----:R-:W-:Y:S02]  /*22dd0*/  IMAD.MOV R4, RZ, RZ, -R2 ;  /* 0x000000ffff047224 */ /* 0x001fe400078e0a02 */
[----:B------:R-:W-:Y:S02]  /*22de0*/  IMAD.MOV.U32 R2, RZ, RZ, R14 ;  /* 0x000000ffff027224 */ /* 0x000fe400078e000e */
[----:B-1----:R-:W-:Y:S02]  /*22df0*/  IMAD R8, R3, R4, R8 ;  /* 0x0000000403087224 */ /* 0x002fe400078e0208 */
[----:B--2---:R-:W-:-:S04]  /*22e00*/  IMAD.MOV R3, RZ, RZ, -R10 ;  /* 0x000000ffff037224 */ /* 0x004fc800078e0a0a */
[----:B---3--:R-:W-:Y:S02]  /*22e10*/  @P4 IMAD R8, R12, R3, R5 ;  /* 0x000000030c084224 */ /* 0x008fe400078e0205 */
[----:B------:R-:W-:Y:S01]  /*22e20*/  IMAD.MOV.U32 R3, RZ, RZ, R16 ;  /* 0x000000ffff037224 */ /* 0x000fe200078e0010 */
[----:B------:R-:W-:Y:S06]  /*22e30*/  @!P0 BRA `(.L_x_566) ;  /* 0x0000000000288947 */ /* 0x000fec0003800000 */
[----:B------:R-:W-:Y:S02]  /*22e40*/  ULDC UR10, c[0x0][0x634] ;  /* 0x00018d00000a7ab9 */ /* 0x000fe40000000800 */
[----:B------:R-:W-:-:S05]  /*22e50*/  IADD3 R3, P0, R14, UR10, RZ ;  /* 0x0000000a0e037c10 */ /* 0x000fca000ff1e0ff */
[----:B------:R-:W-:-:S04]  /*22e60*/  IMAD.X R11, RZ, RZ, R16, P0 ;  /* 0x000000ffff0b7224 */ /* 0x000fc800000e0610 */
[----:B------:R-:W-:-:S04]  /*22e70*/  IMAD.WIDE.U32 R4, R11, UR8, RZ ;  /* 0x000000080b047c25 */ /* 0x000fc8000f8e00ff */
[----:B------:R-:W-:-:S04]  /*22e80*/  IMAD.WIDE.U32 R4, P0, R3, UR9, R4 ;  /* 0x0000000903047c25 */ /* 0x000fc8000f800004 */
[----:B------:R-:W-:-:S04]  /*22e90*/  IMAD.WIDE.U32 R2, R3, UR8, RZ ;  /* 0x0000000803027c25 */ /* 0x000fc8000f8e00ff */
[----:B------:R-:W-:Y:S01]  /*22ea0*/  IMAD.MOV.U32 R2, RZ, RZ, R5 ;  /* 0x000000ffff027224 */ /* 0x000fe200078e0005 */
[----:B------:R-:W-:Y:S01]  /*22eb0*/  IADD3 RZ, P1, R3, R4, RZ ;  /* 0x0000000403ff7210 */ /* 0x000fe20007f3e0ff */
[----:B------:R-:W-:-:S04]  /*22ec0*/  IMAD.X R3, RZ, RZ, RZ, P0 ;  /* 0x000000ffff037224 */ /* 0x000fc800000e06ff */
[----:B------:R-:W-:-:S08]  /*22ed0*/  IMAD.WIDE.U32.X R2, R11, UR9, R2, P1 ;  /* 0x000000090b027c25 */ /* 0x000fd000088e0402 */
.L_x_566:
[--C-:B------:R-:W-:Y:S01]  /*22ee0*/  SHF.R.U64 R10, R2, UR11, R3.reuse ;  /* 0x0000000b020a7c19 */ /* 0x100fe20008001203 */
[----:B------:R-:W-:Y:S01]  /*22ef0*/  ULDC.64 UR8, c[0x0][0x620] ;  /* 0x0001880000087ab9 */ /* 0x000fe20000000a00 */
[----:B------:R-:W-:Y:S01]  /*22f00*/  SHF.R.U32.HI R2, RZ, UR11, R3 ;  /* 0x0000000bff027c19 */ /* 0x000fe20008011603 */
[----:B------:R-:W-:Y:S01]  /*22f10*/  IMAD.MOV.U32 R3, RZ, RZ, R16 ;  /* 0x000000ffff037224 */ /* 0x000fe200078e0010 */
[----:B------:R-:W-:Y:S01]  /*22f20*/  IADD3 R11, P0, RZ, -R10, RZ ;  /* 0x8000000aff0b7210 */ /* 0x000fe20007f1e0ff */
[----:B------:R-:W-:-:S04]  /*22f30*/  ULDC.64 UR10, c[0x0][0x640] ;  /* 0x00019000000a7ab9 */ /* 0x000fc80000000a00 */
[----:B------:R-:W-:Y:S01]  /*22f40*/  IMAD.X R2, RZ, RZ, ~R2, P0 ;  /* 0x000000ffff027224 */ /* 0x000fe200000e0e02 */
[----:B------:R-:W-:-:S03]  /*22f50*/  ISETP.NE.U32.AND P0, PT, RZ, UR10, PT ;  /* 0x0000000aff007c0c */ /* 0x000fc6000bf05070 */
[----:B------:R-:W-:Y:S01]  /*22f60*/  IMAD R2, R2, UR8, RZ ;  /* 0x0000000802027c24 */ /* 0x000fe2000f8e02ff */
[----:B------:R-:W-:-:S03]  /*22f70*/  ISETP.NE.AND.EX P0, PT, RZ, UR11, PT, P0 ;  /* 0x0000000bff007c0c */ /* 0x000fc6000bf05300 */
[----:B------:R-:W-:Y:S02]  /*22f80*/  IMAD R5, R11, UR9, R2 ;  /* 0x000000090b057c24 */ /* 0x000fe4000f8e0202 */
[----:B------:R-:W-:-:S04]  /*22f90*/  IMAD.MOV.U32 R2, RZ, RZ, R14 ;  /* 0x000000ffff027224 */ /* 0x000fc800078e000e */
[----:B------:R-:W-:Y:S01]  /*22fa0*/  IMAD.WIDE.U32 R2, R11, UR8, R2 ;  /* 0x000000080b027c25 */ /* 0x000fe2000f8e0002 */
[----:B------:R-:W-:-:S03]  /*22fb0*/  ULDC UR8, c[0x0][0x618] ;  /* 0x0001860000087ab9 */ /* 0x000fc60000000800 */
[----:B------:R-:W-:-:S05]  /*22fc0*/  IMAD.IADD R3, R3, 0x1, R5 ;  /* 0x0000000103037824 */ /* 0x000fca00078e0205 */
[--C-:B------:R-:W-:Y:S02]  /*22fd0*/  SHF.R.U64 R11, R2, UR8, R3.reuse ;  /* 0x00000008020b7c19 */ /* 0x100fe40008001203 */
[----:B------:R-:W-:Y:S01]  /*22fe0*/  SHF.R.U32.HI R2, RZ, UR8, R3 ;  /* 0x00000008ff027c19 */ /* 0x000fe20008011603 */
[----:B------:R-:W-:-:S03]  /*22ff0*/  ULDC UR8, c[0x0][0x608] ;  /* 0x0001820000087ab9 */ /* 0x000fc60000000800 */
[--C-:B------:R-:W-:Y:S02]  /*23000*/  SHF.R.U64 R12, R11, UR8, R2.reuse ;  /* 0x000000080b0c7c19 */ /* 0x100fe40008001202 */
[----:B------:R-:W-:Y:S01]  /*23010*/  SHF.R.U32.HI R3, RZ, UR8, R2 ;  /* 0x00000008ff037c19 */ /* 0x000fe20008011602 */
[----:B------:R-:W-:-:S03]  /*23020*/  ULDC UR8, c[0x0][0x658] ;  /* 0x0001960000087ab9 */ /* 0x000fc60000000800 */
[--C-:B------:R-:W-:Y:S02]  /*23030*/  SHF.R.U64 R13, R12, UR8, R3.reuse ;  /* 0x000000080c0d7c19 */ /* 0x100fe40008001203 */
[----:B------:R-:W-:-:S03]  /*23040*/  SHF.R.U32.HI R14, RZ, UR8, R3 ;  /* 0x00000008ff0e7c19 */ /* 0x000fc60008011603 */
[----:B------:R-:W-:Y:S02]  /*23050*/  IMAD.MOV.U32 R2, RZ, RZ, R13 ;  /* 0x000000ffff027224 */ /* 0x000fe400078e000d */
        /* <DEDUP_REMOVED lines=12> */
.L_x_567:
[----:B------:R-:W-:Y:S01]  /*23120*/  ULDC UR8, c[0x0][0x648] ;  /* 0x0001920000087ab9 */ /* 0x000fe20000000800 */
[----:B------:R-:W-:Y:S02]  /*23130*/  LOP3.LUT R12, R12, UR20, RZ, 0xc0, !PT ;  /* 0x000000140c0c7c12 */ /* 0x000fe4000f8ec0ff */
[----:B------:R-:W-:Y:S01]  /*23140*/  SHF.R.U64 R3, R2, UR8, R3 ;  /* 0x0000000802037c19 */ /* 0x000fe20008001203 */
[----:B------:R-:W-:-:S04]  /*23150*/  ULDC UR8, c[0x0][0x638] ;  /* 0x00018e0000087ab9 */ /* 0x000fc80000000800 */
[----:B------:R-:W-:Y:S02]  /*23160*/  IMAD.MOV R2, RZ, RZ, -R3 ;  /* 0x000000ffff027224 */ /* 0x000fe400078e0a03 */
[----:B------:R-:W-:Y:S02]  /*23170*/  IMAD R5, R3, UR6, R12 ;  /* 0x0000000603057c24 */ /* 0x000fe4000f8e020c */
[----:B------:R-:W-:Y:S01]  /*23180*/  IMAD R13, R2, UR8, R13 ;  /* 0x00000008020d7c24 */ /* 0x000fe2000f8e020d */
[----:B------:R-:W-:Y:S01]  /*23190*/  ULDC UR8, c[0x0][0x610] ;  /* 0x0001840000087ab9 */ /* 0x000fe20000000800 */
[----:B------:R-:W-:Y:S01]  /*231a0*/  LOP3.LUT R2, R11, UR5, RZ, 0xc0, !PT ;  /* 0x000000050b027c12 */ /* 0x000fe2000f8ec0ff */
[----:B------:R-:W-:Y:S01]  /*231b0*/  IMAD R8, R5, UR8, R8 ;  /* 0x0000000805087c24 */ /* 0x000fe2000f8e0208 */
[----:B------:R-:W-:-:S03]  /*231c0*/  ULDC UR8, c[0x0][0x600] ;  /* 0x0001800000087ab9 */ /* 0x000fc60000000800 */
[----:B------:R-:W-:Y:S02]  /*231d0*/  IMAD R13, R13, UR8, R2 ;  /* 0x000000080d0d7c24 */ /* 0x000fe4000f8e0202 */
[----:B------:R-:W-:-:S03]  /*231e0*/  IMAD.MOV.U32 R2, RZ, RZ, 0x1 ;  /* 0x00000001ff027424 */ /* 0x000fc600078e00ff */
[----:B------:R-:W-:Y:S02]  /*231f0*/  SEL R4, R13, R8, !P4 ;  /* 0x000000080d047207 */ /* 0x000fe40006000000 */
[----:B------:R-:W-:-:S07]  /*23200*/  SEL R5, R8, R13, !P4 ;  /* 0x0000000d08057207 */ /* 0x000fce0006000000 */
.L_x_565:
[----:B------:R-:W-:Y:S05]  /*23210*/  BSYNC B1 ;  /* 0x0000000000017941 */ /* 0x000fea0003800000 */
.L_x_564:
[----:B------:R-:W-:-:S13]  /*23220*/  LOP3.LUT P0, RZ, R2, 0xff, RZ, 0xc0, !PT ;  /* 0x000000ff02ff7812 */ /* 0x000fda000780c0ff */
[----:B------:R-:W-:Y:S05]  /*23230*/  @P0 BRA `(.L_x_568) ;  /* 0xfffffff4002c0947 */ /* 0x000fea000383ffff */
[----:B------:R-:W-:Y:S05]  /*23240*/  BSYNC B0 ;  /* 0x0000000000007941 */ /* 0x000fea0003800000 */
.L_x_557:
[----:B------:R-:W-:-:S03]  /*23250*/  UMOV UR8, 0xffffffff ;  /* 0xffffffff00087882 */ /* 0x000fc60000000000 */
[----:B------:R-:W-:Y:S05]  /*23260*/  BRA.DIV UR8, `(.L_x_569) ;  /* 0x0000000608287947 */ /* 0x000fea000b800000 */
[----:B------:R-:W-:-:S13]  /*23270*/  ELECT P0, URZ, PT ;  /* 0x00000000003f782f */ /* 0x000fda0003800000 */
.L_x_583:
[----:B------:R-:W-:Y:S04]  /*23280*/  BSSY B0, `(.L_x_570) ;  /* 0x000002c000007945 */ /* 0x000fe80003800000 */
[----:B------:R-:W-:Y:S05]  /*23290*/  @!P0 BRA `(.L_x_571) ;  /* 0x0000000000a88947 */ /* 0x000fea0003800000 */
[----:B------:R-:W-:-:S04]  /*232a0*/  ULOP3.LUT UR8, UR13, 0x2, URZ, 0xfc, !UPT ;  /* 0x000000020d087892 */ /* 0x000fc8000f8efc3f */
[----:B------:R-:W-:-:S06]  /*232b0*/  UISETP.NE.AND UP0, UPT, UR8, 0x3, UPT ;  /* 0x000000030800788c */ /* 0x000fcc000bf05270 */
[----:B------:R-:W-:-:S13]  /*232c0*/  PLOP3.LUT P0, PT, PT, PT, UP0, 0x80, 0x0 ;  /* 0x000000000000781c */ /* 0x000fda0003f0f008 */
[----:B------:R-:W-:Y:S05]  /*232d0*/  @!P0 BRA `(.L_x_572) ;  /* 0x0000000000048947 */ /* 0x000fea0003800000 */
[----:B------:R-:W-:Y:S01]  /*232e0*/  BPT.TRAP 0x1 ;  /* 0x000000040000795c */ /* 0x000fe20000300000 */
.L_x_572:
[----:B------:R-:W0:Y:S01]  /*232f0*/  S2R R3, SR_CgaCtaId ;  /* 0x0000000000037919 */ /* 0x000e220000008800 */
[----:B------:R-:W-:-:S04]  /*23300*/  MOV R2, 0x400 ;  /* 0x0000040000027802 */ /* 0x000fc80000000f00 */
[----:B0-----:R-:W-:Y:S02]  /*23310*/  LEA R3, R3, R2, 0x18 ;  /* 0x0000000203037211 */ /* 0x001fe400078ec0ff */
[----:B------:R-:W-:-:S03]  /*23320*/  SHF.L.U32 R2, R0, 0x1f, RZ ;  /* 0x0000001f00027819 */ /* 0x000fc600000006ff */
[----:B------:R-:W-:-:S04]  /*23330*/  VIADD R3, R3, 0x20 ;  /* 0x0000002003037836 */ /* 0x000fc80000000000 */
[----:B------:R-:W-:-:S04]  /*23340*/  IMAD R5, R6, 0x8, R3 ;  /* 0x0000000806057824 */ /* 0x000fc800078e0203 */
[----:B------:R-:W0:Y:S02]  /*23350*/  SYNCS.PHASECHK.TRANS64.TRYWAIT P0, [R5+URZ], R2 ;  /* 0x00000002050075a7 */ /* 0x000e24000800017f */
[----:B0-----:R-:W-:Y:S05]  /*23360*/  @!P0 BRA `(.L_x_573) ;  /* 0x0000000400088947 */ /* 0x001fea0003800000 */
.L_x_584:
[----:B------:R-:W-:-:S05]  /*23370*/  VIADD R6, R6, 0x1 ;  /* 0x0000000106067836 */ /* 0x000fca0000000000 */
[----:B------:R-:W-:-:S04]  /*23380*/  ISETP.NE.AND P0, PT, R6, 0x4, PT ;  /* 0x000000040600780c */ /* 0x000fc80003f05270 */
[----:B0-----:R-:W-:Y:S02]  /*23390*/  SEL R5, RZ, 0x1, P0 ;  /* 0x00000001ff057807 */ /* 0x001fe40000000000 */
[----:B------:R-:W-:Y:S02]  /*233a0*/  SEL R6, R6, RZ, P0 ;  /* 0x000000ff06067207 */ /* 0x000fe40000000000 */
[----:B------:R-:W-:-:S03]  /*233b0*/  LOP3.LUT R5, R0, R5, RZ, 0x3c, !PT ;  /* 0x0000000500057212 */ /* 0x000fc600078e3cff */
[----:B------:R-:W-:Y:S01]  /*233c0*/  IMAD R7, R6, 0x8, R3 ;  /* 0x0000000806077824 */ /* 0x000fe200078e0203 */
[----:B------:R-:W-:-:S04]  /*233d0*/  SHF.L.U32 R0, R5, 0x1f, RZ ;  /* 0x0000001f05007819 */ /* 0x000fc800000006ff */
[----:B------:R-:W0:Y:S02]  /*233e0*/  SYNCS.PHASECHK.TRANS64.TRYWAIT P0, [R7+URZ], R0 ;  /* 0x00000000070075a7 */ /* 0x000e24000800017f */
[----:B0-----:R-:W-:Y:S05]  /*233f0*/  @!P0 BRA `(.L_x_574) ;  /* 0x0000000000f88947 */ /* 0x001fea0003800000 */
.L_x_585:
[----:B0-----:R-:W-:-:S05]  /*23400*/  VIADD R0, R6, 0x1 ;  /* 0x0000000106007836 */ /* 0x001fca0000000000 */
[----:B------:R-:W-:-:S04]  /*23410*/  ISETP.NE.AND P0, PT, R0, 0x4, PT ;  /* 0x000000040000780c */ /* 0x000fc80003f05270 */
[----:B------:R-:W-:Y:S02]  /*23420*/  SEL R2, RZ, 0x1, P0 ;  /* 0x00000001ff027807 */ /* 0x000fe40000000000 */
[----:B------:R-:W-:Y:S02]  /*23430*/  SEL R4, R0, RZ, P0 ;  /* 0x000000ff00047207 */ /* 0x000fe40000000000 */
[----:B------:R-:W-:-:S03]  /*23440*/  LOP3.LUT R5, R5, R2, RZ, 0x3c, !PT ;  /* 0x0000000205057212 */ /* 0x000fc600078e3cff */
[----:B------:R-:W-:Y:S01]  /*23450*/  IMAD R7, R4, 0x8, R3 ;  /* 0x0000000804077824 */ /* 0x000fe200078e0203 */
[----:B------:R-:W-:-:S04]  /*23460*/  SHF.L.U32 R0, R5, 0x1f, RZ ;  /* 0x0000001f05007819 */ /* 0x000fc800000006ff */
[----:B------:R-:W0:Y:S02]  /*23470*/  SYNCS.PHASECHK.TRANS64.TRYWAIT P0, [R7+URZ], R0 ;  /* 0x00000000070075a7 */ /* 0x000e24000800017f */
[----:B0-----:R-:W-:Y:S05]  /*23480*/  @!P0 BRA `(.L_x_575) ;  /* 0x0000000000e88947 */ /* 0x001fea0003800000 */
.L_x_586:
[----:B0-----:R-:W-:-:S05]  /*23490*/  VIADD R0, R4, 0x1 ;  /* 0x0000000104007836 */ /* 0x001fca0000000000 */
[----:B------:R-:W-:-:S04]  /*234a0*/  ISETP.NE.AND P0, PT, R0, 0x4, PT ;  /* 0x000000040000780c */ /* 0x000fc80003f05270 */
[----:B------:R-:W-:Y:S02]  /*234b0*/  SEL R2, RZ, 0x1, P0 ;  /* 0x00000001ff027807 */ /* 0x000fe40000000000 */
[----:B------:R-:W-:Y:S02]  /*234c0*/  SEL R0, R0, RZ, P0 ;  /* 0x000000ff00007207 */ /* 0x000fe40000000000 */
[----:B------:R-:W-:-:S03]  /*234d0*/  LOP3.LUT R2, R5, R2, RZ, 0x3c, !PT ;  /* 0x0000000205027212 */ /* 0x000fc600078e3cff */
[----:B------:R-:W-:Y:S01]  /*234e0*/  IMAD R3, R0, 0x8, R3 ;  /* 0x0000000800037824 */ /* 0x000fe200078e0203 */
[----:B------:R-:W-:-:S07]  /*234f0*/  SHF.L.U32 R0, R2, 0x1f, RZ ;  /* 0x0000001f02007819 */ /* 0x000fce00000006ff */
.L_x_576:
[----:B0-----:R0:W1:Y:S02]  /*23500*/  SYNCS.PHASECHK.TRANS64.TRYWAIT P0, [R3+URZ], R0 ;  /* 0x00000000030075a7 */ /* 0x001064000800017f */
[----:B-1----:R-:W-:Y:S05]  /*23510*/  @!P0 NANOSLEEP.SYNCS 0x989680 ;  /* 0x009896800000895d */ /* 0x002fea0003900000 */
[----:B------:R-:W1:Y:S02]  /*23520*/  @!P0 SYNCS.PHASECHK.TRANS64 P0, [R3+URZ], R0 ;  /* 0x00000000030085a7 */ /* 0x000e64000800007f */
[----:B-1----:R-:W-:Y:S05]  /*23530*/  @!P0 BRA `(.L_x_576) ;  /* 0xfffffffc00f08947 */ /* 0x002fea000383ffff */
.L_x_571:
[----:B------:R-:W-:Y:S05]  /*23540*/  BSYNC B0 ;  /* 0x0000000000007941 */ /* 0x000fea0003800000 */
.L_x_570:
[----:B------:R-:W-:Y:S05]  /*23550*/  EXIT ;  /* 0x000000000000794d */ /* 0x000fea0003800000 */
.L_x_21:
[----:B--2---:R-:W-:-:S04]  /*23560*/  IMAD.U32 R3, RZ, RZ, UR7 ;  /* 0x00000007ff037e24 */ /* 0x004fc8000f8e00ff */
[----:B------:R2:W4:Y:S03]  /*23570*/  SYNCS.PHASECHK.TRANS64.TRYWAIT P0, [R3+URZ], R0 ;  /* 0x00000000030075a7 */ /* 0x000526000800017f */
[----:B----4-:R-:W-:Y:S05]  /*23580*/  @!P0 NANOSLEEP.SYNCS 0x989680 ;  /* 0x009896800000895d */ /* 0x010fea0003900000 */
[----:B------:R-:W4:Y:S02]  /*23590*/  @!P0 SYNCS.PHASECHK.TRANS64 P0, [R3+URZ], R0 ;  /* 0x00000000030085a7 */ /* 0x000f24000800007f */
[----:B----4-:R-:W-:Y:S05]  /*235a0*/  @!P0 BRA `(.L_x_21) ;  /* 0xfffffffc00ec8947 */ /* 0x010fea000383ffff */
[----:B------:R-:W-:Y:S05]  /*235b0*/  BRA `(.L_x_20) ;  /* 0xfffffdf800147947 */ /* 0x000fea000383ffff */
.L_x_27:
[----:B-----5:R4:W-:Y:S02]  /*235c0*/  STL [R1+0x478], R0 ;  /* 0x0004780001007387 */ /* 0x0209e40000100800 */
[----:B----4-:R-:W-:-:S04]  /*235d0*/  IMAD.U32 R0, RZ, RZ, UR9 ;  /* 0x00000009ff007e24 */ /* 0x010fc8000f8e00ff */
[----:B------:R4:W0:Y:S03]  /*235e0*/  SYNCS.PHASECHK.TRANS64.TRYWAIT P0, [R0+URZ], R3 ;  /* 0x00000003000075a7 */ /* 0x000826000800017f */
[----:B0-----:R-:W-:Y:S05]  /*235f0*/  @!P0 NANOSLEEP.SYNCS 0x989680 ;  /* 0x009896800000895d */ /* 0x001fea0003900000 */
[----:B------:R4:W0:Y:S02]  /*23600*/  @!P0 SYNCS.PHASECHK.TRANS64 P0, [R0+URZ], R3 ;  /* 0x00000003000085a7 */ /* 0x000824000800007f */
[----:B----4-:R4:W5:Y:S02]  /*23610*/  LDL.LU R0, [R1+0x478] ;  /* 0x0004780001007983 */ /* 0x0109640000300800 */
[----:B0---4-:R-:W-:Y:S05]  /*23620*/  @!P0 BRA `(.L_x_27) ;  /* 0xfffffffc00e48947 */ /* 0x011fea000383ffff */
[----:B------:R-:W-:Y:S05]  /*23630*/  BRA `(.L_x_26) ;  /* 0xfffffe2c00f47947 */ /* 0x000fea000383ffff */
.L_x_558:
[----:B------:R-:W-:Y:S01]  /*23640*/  BSSY B1, `(.L_x_577) ;  /* 0x0000006000017945 */ /* 0x000fe20003800000 */
[----:B------:R-:W-:-:S07]  /*23650*/  IMAD.MOV.U32 R2, RZ, RZ, -0x1 ;  /* 0xffffffffff027424 */ /* 0x000fce00078e00ff */
[----:B------:R-:W-:Y:S05]  /*23660*/  WARPSYNC.COLLECTIVE R2, `(.L_x_578) ;  /* 0x00000000020c7348 */ /* 0x000fea0003c00000 */
[----:B------:R-:W-:Y:S02]  /*23670*/  ELECT P0, UR62, PT ;  /* 0x00000000003e782f */ /* 0x000fe40003800000 */
[----:B------:R-:W-:Y:S01]  /*23680*/  MOV R2, UR62 ;  /* 0x0000003e00027c02 */ /* 0x000fe20008000f00 */
[----:B------:R-:W-:Y:S10]  /*23690*/  ENDCOLLECTIVE ;  /* 0x000000000000791b */ /* 0x000ff40003800000 */
.L_x_578:
[----:B------:R-:W-:Y:S05]  /*236a0*/  BSYNC B1 ;  /* 0x0000000000017941 */ /* 0x000fea0003800000 */
.L_x_577:
[----:B------:R-:W-:Y:S05]  /*236b0*/  BRA `(.L_x_579) ;  /* 0xfffffff000187947 */ /* 0x000fea000383ffff */
.L_x_561:
[----:B0-----:R0:W1:Y:S02]  /*236c0*/  SYNCS.PHASECHK.TRANS64.TRYWAIT P0, [R12+URZ+0x20], R11 ;  /* 0x0000200b0c0075a7 */ /* 0x001064000800017f */
[----:B-1----:R-:W-:Y:S05]  /*236d0*/  @!P0 NANOSLEEP.SYNCS 0x989680 ;  /* 0x009896800000895d */ /* 0x002fea0003900000 */
[----:B------:R-:W1:Y:S02]  /*236e0*/  @!P0 SYNCS.PHASECHK.TRANS64 P0, [R12+URZ+0x20], R11 ;  /* 0x0000200b0c0085a7 */ /* 0x000e64000800007f */
[----:B-1----:R-:W-:Y:S05]  /*236f0*/  @!P0 BRA `(.L_x_561) ;  /* 0xfffffffc00f08947 */ /* 0x002fea000383ffff */
[----:B------:R-:W-:Y:S05]  /*23700*/  BRA `(.L_x_580) ;  /* 0xfffffff000507947 */ /* 0x000fea000383ffff */
.L_x_569:
[----:B------:R-:W-:Y:S01]  /*23710*/  BSSY B0, `(.L_x_581) ;  /* 0x0000006000007945 */ /* 0x000fe20003800000 */
[----:B------:R-:W-:-:S07]  /*23720*/  IMAD.MOV.U32 R2, RZ, RZ, -0x1 ;  /* 0xffffffffff027424 */ /* 0x000fce00078e00ff */
[----:B------:R-:W-:Y:S05]  /*23730*/  WARPSYNC.COLLECTIVE R2, `(.L_x_582) ;  /* 0x00000000020c7348 */ /* 0x000fea0003c00000 */
[----:B------:R-:W-:Y:S02]  /*23740*/  ELECT P0, UR62, PT ;  /* 0x00000000003e782f */ /* 0x000fe40003800000 */
[----:B------:R-:W-:Y:S01]  /*23750*/  MOV R2, UR62 ;  /* 0x0000003e00027c02 */ /* 0x000fe20008000f00 */
[----:B------:R-:W-:Y:S10]  /*23760*/  ENDCOLLECTIVE ;  /* 0x000000000000791b */ /* 0x000ff40003800000 */
.L_x_582:
[----:B------:R-:W-:Y:S05]  /*23770*/  BSYNC B0 ;  /* 0x0000000000007941 */ /* 0x000fea0003800000 */
.L_x_581:
[----:B------:R-:W-:Y:S05]  /*23780*/  BRA `(.L_x_583) ;  /* 0xfffffff800bc7947 */ /* 0x000fea000383ffff */
.L_x_573:
[----:B0-----:R0:W1:Y:S02]  /*23790*/  SYNCS.PHASECHK.TRANS64.TRYWAIT P0, [R5+URZ], R2 ;  /* 0x00000002050075a7 */ /* 0x001064000800017f */
[----:B-1----:R-:W-:Y:S05]  /*237a0*/  @!P0 NANOSLEEP.SYNCS 0x989680 ;  /* 0x009896800000895d */ /* 0x002fea0003900000 */
[----:B------:R-:W1:Y:S02]  /*237b0*/  @!P0 SYNCS.PHASECHK.TRANS64 P0, [R5+URZ], R2 ;  /* 0x00000002050085a7 */ /* 0x000e64000800007f */
[----:B-1----:R-:W-:Y:S05]  /*237c0*/  @!P0 BRA `(.L_x_573) ;  /* 0xfffffffc00f08947 */ /* 0x002fea000383ffff */
[----:B------:R-:W-:Y:S05]  /*237d0*/  BRA `(.L_x_584) ;  /* 0xfffffff800e47947 */ /* 0x000fea000383ffff */
.L_x_574:
[----:B0-----:R0:W1:Y:S02]  /*237e0*/  SYNCS.PHASECHK.TRANS64.TRYWAIT P0, [R7+URZ], R0 ;  /* 0x00000000070075a7 */ /* 0x001064000800017f */
[----:B-1----:R-:W-:Y:S05]  /*237f0*/  @!P0 NANOSLEEP.SYNCS 0x989680 ;  /* 0x009896800000895d */ /* 0x002fea0003900000 */
[----:B------:R-:W1:Y:S02]  /*23800*/  @!P0 SYNCS.PHASECHK.TRANS64 P0, [R7+URZ], R0 ;  /* 0x00000000070085a7 */ /* 0x000e64000800007f */
[----:B-1----:R-:W-:Y:S05]  /*23810*/  @!P0 BRA `(.L_x_574) ;  /* 0xfffffffc00f08947 */ /* 0x002fea000383ffff */
[----:B------:R-:W-:Y:S05]  /*23820*/  BRA `(.L_x_585) ;  /* 0xfffffff800f47947 */ /* 0x000fea000383ffff */
.L_x_575:
[----:B0-----:R0:W1:Y:S02]  /*23830*/  SYNCS.PHASECHK.TRANS64.TRYWAIT P0, [R7+URZ], R0 ;  /* 0x00000000070075a7 */ /* 0x001064000800017f */
[----:B-1----:R-:W-:Y:S05]  /*23840*/  @!P0 NANOSLEEP.SYNCS 0x989680 ;  /* 0x009896800000895d */ /* 0x002fea0003900000 */
[----:B------:R-:W1:Y:S02]  /*23850*/  @!P0 SYNCS.PHASECHK.TRANS64 P0, [R7+URZ], R0 ;  /* 0x00000000070085a7 */ /* 0x000e64000800007f */
[----:B-1----:R-:W-:Y:S05]  /*23860*/  @!P0 BRA `(.L_x_575) ;  /* 0xfffffffc00f08947 */ /* 0x002fea000383ffff */
[----:B------:R-:W-:Y:S05]  /*23870*/  BRA `(.L_x_586) ;  /* 0xfffffffc00047947 */ /* 0x000fea000383ffff */
.L_x_587:
[----:B------:R-:W-:-:S00]  /*23880*/  BRA `(.L_x_587) ;  /* 0xfffffffc00fc7947 */ /* 0x000fc0000383ffff */
[----:B------:R-:W-:-:S00]  /*23890*/  NOP ;  /* 0x0000000000007918 */ /* 0x000fc00000000000 */
        /* <DEDUP_REMOVED lines=14> */
.L_x_588:


//--------------------- .nv.shared._ZN7cutlass13device_kernelINS_4gemm6kernel13GemmUniversalIN4cute5tupleIJiiiiEEENS1_10collective13CollectiveMmaINS1_37MainloopSm90TmaGmmaWarpSpecializedFP8ILi4ENS5_IJNS4_1CILi2EEENSA_ILi1EEESC_EEENS1_35KernelTmaWarpSpecializedCooperativeEEENS5_IJNSA_ILi256EEESG_NSA_ILi32EEEEEENS_12float_e5m2_tENS5_IJlSC_lEEESJ_SK_NS4_8TiledMMAINS4_8MMA_AtomIJNS4_4SM904GMMA31MMA_64x256x32_F32E5M2E5M2_SS_TNILNSO_7ScaleInE1ELSQ_1EEEEEENS4_6LayoutISD_NS5_IJSC_NSA_ILi0EEESU_EEEEENS5_IJNS4_10UnderscoreESX_SX_EEEEENS4_13SM90_TMA_LOADENS4_14ComposedLayoutINS4_7SwizzleILi1ELi4ELi3EEENS4_18smem_ptr_flag_bitsILi8EEENST_INS5_IJNSA_ILi8EEESH_EEENS5_IJSH_SC_EEEEEEEvNS4_8identityENS4_23SM90_TMA_LOAD_MULTICASTES1A_vS1B_EENS_8epilogue10collective6detail29Sm90TmaWarpSpecializedAdapterINS1F_15DefaultEpilogueISJ_SK_SK_NS1E_6thread17LinearCombinationISJ_Li1EffLNS1J_9ScaleType4KindE0ELNS_15FloatRoundStyleE2ESJ_EENS1_15EpilogueDefaultEEEEEvvEEEEvNT_6ParamsE --------------------------
	.section	.nv.shared._ZN7cutlass13device_kernelINS_4gemm6kernel13GemmUniversalIN4cute5tupleIJiiiiEEENS1_10collective13CollectiveMmaINS1_37MainloopSm90TmaGmmaWarpSpecializedFP8ILi4ENS5_IJNS4_1CILi2EEENSA_ILi1EEESC_EEENS1_35KernelTmaWarpSpecializedCooperativeEEENS5_IJNSA_ILi256EEESG_NSA_ILi32EEEEEENS_12float_e5m2_tENS5_IJlSC_lEEESJ_SK_NS4_8TiledMMAINS4_8MMA_AtomIJNS4_4SM904GMMA31MMA_64x256x32_F32E5M2E5M2_SS_TNILNSO_7ScaleInE1ELSQ_1EEEEEENS4_6LayoutISD_NS5_IJSC_NSA_ILi0EEESU_EEEEENS5_IJNS4_10UnderscoreESX_SX_EEEEENS4_13SM90_TMA_LOADENS4_14ComposedLayoutINS4_7SwizzleILi1ELi4ELi3EEENS4_18smem_ptr_flag_bitsILi8EEENST_INS5_IJNSA_ILi8EEESH_EEENS5_IJSH_SC_EEEEEEEvNS4_8identityENS4_23SM90_TMA_LOAD_MULTICASTES1A_vS1B_EENS_8epilogue10collective6detail29Sm90TmaWarpSpecializedAdapterINS1F_15DefaultEpilogueISJ_SK_SK_NS1E_6thread17LinearCombinationISJ_Li1EffLNS1J_9ScaleType4KindE0ELNS_15FloatRoundStyleE2ESJ_EENS1_15EpilogueDefaultEEEEEvvEEEEvNT_6ParamsE,"aw",@nobits
	.sectionflags	@""
	.align	16
	.zero		1024


//--------------------- .nv.shared.reserved.0     --------------------------
	.section	.nv.shared.reserved.0,"aw",@nobits
	.weak		__nv_reservedSMEM_offset_0_alias
	.size		__nv_reservedSMEM_offset_0_alias, 0, 0
	.other		__nv_reservedSMEM_offset_0_alias,@"STO_CUDA_RESERVED_SHARED STV_DEFAULT"
__nv_reservedSMEM_offset_0_alias:
	.zero		0


//--------------------- .nv.global                --------------------------
	.section	.nv.global,"aw",@nobits
.nv.global:
	.type		_ZN39_INTERNAL_18565c8e_4_k_cu_5af6de27_53714cute1_E,@object
	.size		_ZN39_INTERNAL_18565c8e_4_k_cu_5af6de27_53714cute1_E,(_ZN39_INTERNAL_18565c8e_4_k_cu_5af6de27_53714cuda3std3__45__cpo6cbeginE - _ZN39_INTERNAL_18565c8e_4_k_cu_5af6de27_53714cute1_E)
_ZN39_INTERNAL_18565c8e_4_k_cu_5af6de27_53714cute1_E:
	.zero		1
	.type		_ZN39_INTERNAL_18565c8e_4_k_cu_5af6de27_53714cuda3std3__45__cpo6cbeginE,@object
	.size		_ZN39_INTERNAL_18565c8e_4_k_cu_5af6de27_53714cuda3std3__45__cpo6cbeginE,(_ZN39_INTERNAL_18565c8e_4_k_cu_5af6de27_53714cuda3std3__48in_placeE - _ZN39_INTERNAL_18565c8e_4_k_cu_5af6de27_53714cuda3std3__45__cpo6cbeginE)
_ZN39_INTERNAL_18565c8e_4_k_cu_5af6de27_53714cuda3std3__45__cpo6cbeginE:
	.zero		1
	.type		_ZN39_INTERNAL_18565c8e_4_k_cu_5af6de27_53714cuda3std3__48in_placeE,@object
	.size		_ZN39_INTERNAL_18565c8e_4_k_cu_5af6de27_53714cuda3std3__48in_placeE,(_ZN39_INTERNAL_18565c8e_4_k_cu_5af6de27_53714cuda3std6ranges3__45__cpo9iter_moveE - _ZN39_INTERNAL_18565c8e_4_k_cu_5af6de27_53714cuda3std3__48in_placeE)
_ZN39_INTERNAL_18565c8e_4_k_cu_5af6de27_53714cuda3std3__48in_placeE:
	.zero		1
	.type		_ZN39_INTERNAL_18565c8e_4_k_cu_5af6de27_53714cuda3std6ranges3__45__cpo9iter_moveE,@object
	.size		_ZN39_INTERNAL_18565c8e_4_k_cu_5af6de27_53714cuda3std6ranges3__45__cpo9iter_moveE,(_ZN39_INTERNAL_18565c8e_4_k_cu_5af6de27_53714cuda3std3__45__cpo5beginE - _ZN39_INTERNAL_18565c8e_4_k_cu_5af6de27_53714cuda3std6ranges3__45__cpo9iter_moveE)
_ZN39_INTERNAL_18565c8e_4_k_cu_5af6de27_53714cuda3std6ranges3__45__cpo9iter_moveE:
	.zero		1
	.type		_ZN39_INTERNAL_18565c8e_4_k_cu_5af6de27_53714cuda3std3__45__cpo5beginE,@object
	.size		_ZN39_INTERNAL_18565c8e_4_k_cu_5af6de27_53714cuda3std3__45__cpo5beginE,(_ZN39_INTERNAL_18565c8e_4_k_cu_5af6de27_53714cuda3std3__441_GLOBAL__N__18565c8e_4_k_cu_5af6de27_53716ignoreE - _ZN39_INTERNAL_18565c8e_4_k_cu_5af6de27_53714cuda3std3__45__cpo5beginE)
_ZN39_INTERNAL_18565c8e_4_k_cu_5af6de27_53714cuda3std3__45__cpo5beginE:
	.zero		1
	.type		_ZN39_INTERNAL_18565c8e_4_k_cu_5af6de27_53714cuda3std3__441_GLOBAL__N__18565c8e_4_k_cu_5af6de27_53716ignoreE,@object
	.size		_ZN39_INTERNAL_18565c8e_4_k_cu_5af6de27_53714cuda3std3__441_GLOBAL__N__18565c8e_4_k_cu_5af6de27_53716ignoreE,(_ZN39_INTERNAL_18565c8e_4_k_cu_5af6de27_53714cute7productE - _ZN39_INTERNAL_18565c8e_4_k_cu_5af6de27_53714cuda3std3__441_GLOBAL__N__18565c8e_4_k_cu_5af6de27_53716ignoreE)
_ZN39_INTERNAL_18565c8e_4_k_cu_5af6de27_53714cuda3std3__441_GLOBAL__N__18565c8e_4_k_cu_5af6de27_53716ignoreE:
	.zero		1
	.type		_ZN39_INTERNAL_18565c8e_4_k_cu_5af6de27_53714cute7productE,@object
	.size		_ZN39_INTERNAL_18565c8e_4_k_cu_5af6de27_53714cute7productE,(_ZN39_INTERNAL_18565c8e_4_k_cu_5af6de27_53714cuda3std3__45__cpo3endE - _ZN39_INTERNAL_18565c8e_4_k_cu_5af6de27_53714cute7productE)
_ZN39_INTERNAL_18565c8e_4_k_cu_5af6de27_53714cute7productE:
	.zero		1
	.type		_ZN39_INTERNAL_18565c8e_4_k_cu_5af6de27_53714cuda3std3__45__cpo3endE,@object
	.size		_ZN39_INTERNAL_18565c8e_4_k_cu_5af6de27_53714cuda3std3__45__cpo3endE,(_ZN39_INTERNAL_18565c8e_4_k_cu_5af6de27_53714cuda3std3__419piecewise_constructE - _ZN39_INTERNAL_18565c8e_4_k_cu_5af6de27_53714cuda3std3__45__cpo3endE)
_ZN39_INTERNAL_18565c8e_4_k_cu_5af6de27_53714cuda3std3__45__cpo3endE:
	.zero		1
	.type		_ZN39_INTERNAL_18565c8e_4_k_cu_5af6de27_53714cuda3std3__419piecewise_constructE,@object
	.size		_ZN39_INTERNAL_18565c8e_4_k_cu_5af6de27_53714cuda3std3__419piecewise_constructE,(_ZN39_INTERNAL_18565c8e_4_k_cu_5af6de27_53714cuda3std3__45__cpo4cendE - _ZN39_INTERNAL_18565c8e_4_k_cu_5af6de27_53714cuda3std3__419piecewise_constructE)
_ZN39_INTERNAL_18565c8e_4_k_cu_5af6de27_53714cuda3std3__419piecewise_constructE:
	.zero		1
	.type		_ZN39_INTERNAL_18565c8e_4_k_cu_5af6de27_53714cuda3std3__45__cpo4cendE,@object
	.size		_ZN39_INTERNAL_18565c8e_4_k_cu_5af6de27_53714cuda3std3__45__cpo4cendE,(_ZN39_INTERNAL_18565c8e_4_k_cu_5af6de27_53714cuda3std6ranges3__45__cpo4swapE - _ZN39_INTERNAL_18565c8e_4_k_cu_5af6de27_53714cuda3std3__45__cpo4cendE)
_ZN39_INTERNAL_18565c8e_4_k_cu_5af6de27_53714cuda3std3__45__cpo4cendE:
	.zero		1
	.type		_ZN39_INTERNAL_18565c8e_4_k_cu_5af6de27_53714cuda3std6ranges3__45__cpo4swapE,@object
	.size		_ZN39_INTERNAL_18565c8e_4_k_cu_5af6de27_53714cuda3std6ranges3__45__cpo4swapE,(.L_7 - _ZN39_INTERNAL_18565c8e_4_k_cu_5af6de27_53714cuda3std6ranges3__45__cpo4swapE)
_ZN39_INTERNAL_18565c8e_4_k_cu_5af6de27_53714cuda3std6ranges3__45__cpo4swapE:
	.zero		1
.L_7:


//--------------------- .nv.constant0._ZN7cutlass13device_kernelINS_4gemm6kernel13GemmUniversalIN4cute5tupleIJiiiiEEENS1_10collective13CollectiveMmaINS1_37MainloopSm90TmaGmmaWarpSpecializedFP8ILi4ENS5_IJNS4_1CILi2EEENSA_ILi1EEESC_EEENS1_35KernelTmaWarpSpecializedCooperativeEEENS5_IJNSA_ILi256EEESG_NSA_ILi32EEEEEENS_12float_e5m2_tENS5_IJlSC_lEEESJ_SK_NS4_8TiledMMAINS4_8MMA_AtomIJNS4_4SM904GMMA31MMA_64x256x32_F32E5M2E5M2_SS_TNILNSO_7ScaleInE1ELSQ_1EEEEEENS4_6LayoutISD_NS5_IJSC_NSA_ILi0EEESU_EEEEENS5_IJNS4_10UnderscoreESX_SX_EEEEENS4_13SM90_TMA_LOADENS4_14ComposedLayoutINS4_7SwizzleILi1ELi4ELi3EEENS4_18smem_ptr_flag_bitsILi8EEENST_INS5_IJNSA_ILi8EEESH_EEENS5_IJSH_SC_EEEEEEEvNS4_8identityENS4_23SM90_TMA_LOAD_MULTICASTES1A_vS1B_EENS_8epilogue10collective6detail29Sm90TmaWarpSpecializedAdapterINS1F_15DefaultEpilogueISJ_SK_SK_NS1E_6thread17LinearCombinationISJ_Li1EffLNS1J_9ScaleType4KindE0ELNS_15FloatRoundStyleE2ESJ_EENS1_15EpilogueDefaultEEEEEvvEEEEvNT_6ParamsE --------------------------
	.section	.nv.constant0._ZN7cutlass13device_kernelINS_4gemm6kernel13GemmUniversalIN4cute5tupleIJiiiiEEENS1_10collective13CollectiveMmaINS1_37MainloopSm90TmaGmmaWarpSpecializedFP8ILi4ENS5_IJNS4_1CILi2EEENSA_ILi1EEESC_EEENS1_35KernelTmaWarpSpecializedCooperativeEEENS5_IJNSA_ILi256EEESG_NSA_ILi32EEEEEENS_12float_e5m2_tENS5_IJlSC_lEEESJ_SK_NS4_8TiledMMAINS4_8MMA_AtomIJNS4_4SM904GMMA31MMA_64x256x32_F32E5M2E5M2_SS_TNILNSO_7ScaleInE1ELSQ_1EEEEEENS4_6LayoutISD_NS5_IJSC_NSA_ILi0EEESU_EEEEENS5_IJNS4_10UnderscoreESX_SX_EEEEENS4_13SM90_TMA_LOADENS4_14ComposedLayoutINS4_7SwizzleILi1ELi4ELi3EEENS4_18smem_ptr_flag_bitsILi8EEENST_INS5_IJNSA_ILi8EEESH_EEENS5_IJSH_SC_EEEEEEEvNS4_8identityENS4_23SM90_TMA_LOAD_MULTICASTES1A_vS1B_EENS_8epilogue10collective6detail29Sm90TmaWarpSpecializedAdapterINS1F_15DefaultEpilogueISJ_SK_SK_NS1E_6thread17LinearCombinationISJ_Li1EffLNS1J_9ScaleType4KindE0ELNS_15FloatRoundStyleE2ESJ_EENS1_15EpilogueDefaultEEEEEvvEEEEvNT_6ParamsE,"a",@progbits
	.sectionflags	@""
	.align	4
.nv.constant0._ZN7cutlass13device_kernelINS_4gemm6kernel13GemmUniversalIN4cute5tupleIJiiiiEEENS1_10collective13CollectiveMmaINS1_37MainloopSm90TmaGmmaWarpSpecializedFP8ILi4ENS5_IJNS4_1CILi2EEENSA_ILi1EEESC_EEENS1_35KernelTmaWarpSpecializedCooperativeEEENS5_IJNSA_ILi256EEESG_NSA_ILi32EEEEEENS_12float_e5m2_tENS5_IJlSC_lEEESJ_SK_NS4_8TiledMMAINS4_8MMA_AtomIJNS4_4SM904GMMA31MMA_64x256x32_F32E5M2E5M2_SS_TNILNSO_7ScaleInE1ELSQ_1EEEEEENS4_6LayoutISD_NS5_IJSC_NSA_ILi0EEESU_EEEEENS5_IJNS4_10UnderscoreESX_SX_EEEEENS4_13SM90_TMA_LOADENS4_14ComposedLayoutINS4_7SwizzleILi1ELi4ELi3EEENS4_18smem_ptr_flag_bitsILi8EEENST_INS5_IJNSA_ILi8EEESH_EEENS5_IJSH_SC_EEEEEEEvNS4_8identityENS4_23SM90_TMA_LOAD_MULTICASTES1A_vS1B_EENS_8epilogue10collective6detail29Sm90TmaWarpSpecializedAdapterINS1F_15DefaultEpilogueISJ_SK_SK_NS1E_6thread17LinearCombinationISJ_Li1EffLNS1J_9ScaleType4KindE0ELNS_15FloatRoundStyleE2ESJ_EENS1_15EpilogueDefaultEEEEEvvEEEEvNT_6ParamsE:
	.zero		1664


//--------------------- SYMBOLS --------------------------

	.type		.nv.reservedSmem.offset0,@object
	.size		.nv.reservedSmem.offset0,0x4
